	.target	sm_90a

	.elftype	@"ET_EXEC"


//--------------------- .note.nv.tkinfo           --------------------------
	.section	.note.nv.tkinfo,"",@"SHT_NOTE"
	.sectionflags	@"SHF_NOTE_NV_TKINFO"
	.tkinfo
        /*0018*/ 	.word	0x00000002
        /*0030*/ 	.string	""
        /*0030*/ 	.string	"ptxas"
        /*0030*/ 	.string	"Cuda compilation tools, release 13.0, V13.0.88"
        /*0030*/ 	.string	"Build cuda_13.0.r13.0/compiler.36424714_0"
        /*0030*/ 	.string	"-arch sm_90a -m 64 "



//--------------------- .note.nv.cuinfo           --------------------------
	.section	.note.nv.cuinfo,"",@"SHT_NOTE"
	.sectionflags	@"SHF_NOTE_NV_CUINFO"
        /*0018*/ 	.short	0x0002
        /*001a*/ 	.short	0x005a
        /*001c*/ 	.short	0x0082
	.zero		2


//--------------------- .nv.info                  --------------------------
	.section	.nv.info,"",@"SHT_CUDA_INFO"
	.align	4


	//----- nvinfo : EIATTR_REGCOUNT
	.align		4
        /*0000*/ 	.byte	0x04, 0x2f
        /*0002*/ 	.short	(.L_15 - .L_14)
	.align		4
.L_14:
        /*0004*/ 	.word	index@(_ZN7cutlass13device_kernelINS_4gemm6kernel13GemmUniversalIN4cute5tupleIJiiiiEEENS1_10collective13CollectiveMmaINS1_34MainloopSm90TmaGmmaWarpSpecializedILi9ENS5_IJNS4_1CILi1EEESB_SB_EEENS1_32KernelTmaWarpSpecializedPingpongEEENS5_IJNSA_ILi64EEENSA_ILi128EEESF_EEENS_10bfloat16_tENS5_IJSB_llEEESI_NS5_IJlSB_lEEENS4_8TiledMMAINS4_8MMA_AtomIJNS4_4SM904GMMA28MMA_64x128x16_F32BF16BF16_SSILNSO_5MajorE1ELSQ_0ELNSO_7ScaleInE1ELSR_1EEEEEENS4_6LayoutISC_NS5_IJNSA_ILi0EEESV_SV_EEEEENS5_IJNS4_10UnderscoreESY_SY_EEEEENS4_13SM90_TMA_LOADENS4_14ComposedLayoutINS4_7SwizzleILi3ELi4ELi3EEENS4_18smem_ptr_flag_bitsILi16EEENSU_INS5_IJSF_NSA_ILi8EEEEEENS5_IJSB_SF_EEEEEEEvNS4_8identityES11_NS12_IS14_S16_NSU_INS5_IJS17_SF_EEENS5_IJSF_SB_EEEEEEEvS1C_EENS_8epilogue10collective6detail29Sm90TmaWarpSpecializedAdapterINS1J_15DefaultEpilogueISI_SK_SK_NS1I_6thread17LinearCombinationISI_Li1EffLNS1N_9ScaleType4KindE0ELNS_15FloatRoundStyleE2ESI_EENS1_15EpilogueDefaultEEEEEvvEEEEvNT_6ParamsE)
        /*0008*/ 	.word	0x000000a8


	//----- nvinfo : EIATTR_FRAME_SIZE
	.align		4
.L_15:
        /*000c*/ 	.byte	0x04, 0x11
        /*000e*/ 	.short	(.L_17 - .L_16)
	.align		4
.L_16:
        /*0010*/ 	.word	index@(_ZN7cutlass13device_kernelINS_4gemm6kernel13GemmUniversalIN4cute5tupleIJiiiiEEENS1_10collective13CollectiveMmaINS1_34MainloopSm90TmaGmmaWarpSpecializedILi9ENS5_IJNS4_1CILi1EEESB_SB_EEENS1_32KernelTmaWarpSpecializedPingpongEEENS5_IJNSA_ILi64EEENSA_ILi128EEESF_EEENS_10bfloat16_tENS5_IJSB_llEEESI_NS5_IJlSB_lEEENS4_8TiledMMAINS4_8MMA_AtomIJNS4_4SM904GMMA28MMA_64x128x16_F32BF16BF16_SSILNSO_5MajorE1ELSQ_0ELNSO_7ScaleInE1ELSR_1EEEEEENS4_6LayoutISC_NS5_IJNSA_ILi0EEESV_SV_EEEEENS5_IJNS4_10UnderscoreESY_SY_EEEEENS4_13SM90_TMA_LOADENS4_14ComposedLayoutINS4_7SwizzleILi3ELi4ELi3EEENS4_18smem_ptr_flag_bitsILi16EEENSU_INS5_IJSF_NSA_ILi8EEEEEENS5_IJSB_SF_EEEEEEEvNS4_8identityES11_NS12_IS14_S16_NSU_INS5_IJS17_SF_EEENS5_IJSF_SB_EEEEEEEvS1C_EENS_8epilogue10collective6detail29Sm90TmaWarpSpecializedAdapterINS1J_15DefaultEpilogueISI_SK_SK_NS1I_6thread17LinearCombinationISI_Li1EffLNS1N_9ScaleType4KindE0ELNS_15FloatRoundStyleE2ESI_EENS1_15EpilogueDefaultEEEEEvvEEEEvNT_6ParamsE)
        /*0014*/ 	.word	0x00000008


	//----- nvinfo : EIATTR_MIN_STACK_SIZE
	.align		4
.L_17:
        /*0018*/ 	.byte	0x04, 0x12
        /*001a*/ 	.short	(.L_19 - .L_18)
	.align		4
.L_18:
        /*001c*/ 	.word	index@(_ZN7cutlass13device_kernelINS_4gemm6kernel13GemmUniversalIN4cute5tupleIJiiiiEEENS1_10collective13CollectiveMmaINS1_34MainloopSm90TmaGmmaWarpSpecializedILi9ENS5_IJNS4_1CILi1EEESB_SB_EEENS1_32KernelTmaWarpSpecializedPingpongEEENS5_IJNSA_ILi64EEENSA_ILi128EEESF_EEENS_10bfloat16_tENS5_IJSB_llEEESI_NS5_IJlSB_lEEENS4_8TiledMMAINS4_8MMA_AtomIJNS4_4SM904GMMA28MMA_64x128x16_F32BF16BF16_SSILNSO_5MajorE1ELSQ_0ELNSO_7ScaleInE1ELSR_1EEEEEENS4_6LayoutISC_NS5_IJNSA_ILi0EEESV_SV_EEEEENS5_IJNS4_10UnderscoreESY_SY_EEEEENS4_13SM90_TMA_LOADENS4_14ComposedLayoutINS4_7SwizzleILi3ELi4ELi3EEENS4_18smem_ptr_flag_bitsILi16EEENSU_INS5_IJSF_NSA_ILi8EEEEEENS5_IJSB_SF_EEEEEEEvNS4_8identityES11_NS12_IS14_S16_NSU_INS5_IJS17_SF_EEENS5_IJSF_SB_EEEEEEEvS1C_EENS_8epilogue10collective6detail29Sm90TmaWarpSpecializedAdapterINS1J_15DefaultEpilogueISI_SK_SK_NS1I_6thread17LinearCombinationISI_Li1EffLNS1N_9ScaleType4KindE0ELNS_15FloatRoundStyleE2ESI_EENS1_15EpilogueDefaultEEEEEvvEEEEvNT_6ParamsE)
        /*0020*/ 	.word	0x00000008
.L_19:


//--------------------- .nv.compat                --------------------------
	.section	.nv.compat,"",@"SHT_CUDA_COMPAT_INFO"
	.align	4
        /*0000*/ 	.byte	0x02, 0x09, 0x01, 0x00, 0x02, 0x02, 0x04, 0x00, 0x02, 0x05, 0x05, 0x00, 0x03, 0x07, 0x01, 0x01
        /*0010*/ 	.byte	0x02, 0x03, 0x01, 0x00, 0x02, 0x06, 0x01, 0x00, 0x04, 0x0b, 0x08, 0x00, 0x00, 0x00, 0x00, 0x00
        /*0020*/ 	.byte	0x00, 0x00, 0x00, 0x00


//--------------------- .nv.info._ZN7cutlass13device_kernelINS_4gemm6kernel13GemmUniversalIN4cute5tupleIJiiiiEEENS1_10collective13CollectiveMmaINS1_34MainloopSm90TmaGmmaWarpSpecializedILi9ENS5_IJNS4_1CILi1EEESB_SB_EEENS1_32KernelTmaWarpSpecializedPingpongEEENS5_IJNSA_ILi64EEENSA_ILi128EEESF_EEENS_10bfloat16_tENS5_IJSB_llEEESI_NS5_IJlSB_lEEENS4_8TiledMMAINS4_8MMA_AtomIJNS4_4SM904GMMA28MMA_64x128x16_F32BF16BF16_SSILNSO_5MajorE1ELSQ_0ELNSO_7ScaleInE1ELSR_1EEEEEENS4_6LayoutISC_NS5_IJNSA_ILi0EEESV_SV_EEEEENS5_IJNS4_10UnderscoreESY_SY_EEEEENS4_13SM90_TMA_LOADENS4_14ComposedLayoutINS4_7SwizzleILi3ELi4ELi3EEENS4_18smem_ptr_flag_bitsILi16EEENSU_INS5_IJSF_NSA_ILi8EEEEEENS5_IJSB_SF_EEEEEEEvNS4_8identityES11_NS12_IS14_S16_NSU_INS5_IJS17_SF_EEENS5_IJSF_SB_EEEEEEEvS1C_EENS_8epilogue10collective6detail29Sm90TmaWarpSpecializedAdapterINS1J_15DefaultEpilogueISI_SK_SK_NS1I_6thread17LinearCombinationISI_Li1EffLNS1N_9ScaleType4KindE0ELNS_15FloatRoundStyleE2ESI_EENS1_15EpilogueDefaultEEEEEvvEEEEvNT_6ParamsE --------------------------
	.section	.nv.info._ZN7cutlass13device_kernelINS_4gemm6kernel13GemmUniversalIN4cute5tupleIJiiiiEEENS1_10collective13CollectiveMmaINS1_34MainloopSm90TmaGmmaWarpSpecializedILi9ENS5_IJNS4_1CILi1EEESB_SB_EEENS1_32KernelTmaWarpSpecializedPingpongEEENS5_IJNSA_ILi64EEENSA_ILi128EEESF_EEENS_10bfloat16_tENS5_IJSB_llEEESI_NS5_IJlSB_lEEENS4_8TiledMMAINS4_8MMA_AtomIJNS4_4SM904GMMA28MMA_64x128x16_F32BF16BF16_SSILNSO_5MajorE1ELSQ_0ELNSO_7ScaleInE1ELSR_1EEEEEENS4_6LayoutISC_NS5_IJNSA_ILi0EEESV_SV_EEEEENS5_IJNS4_10UnderscoreESY_SY_EEEEENS4_13SM90_TMA_LOADENS4_14ComposedLayoutINS4_7SwizzleILi3ELi4ELi3EEENS4_18smem_ptr_flag_bitsILi16EEENSU_INS5_IJSF_NSA_ILi8EEEEEENS5_IJSB_SF_EEEEEEEvNS4_8identityES11_NS12_IS14_S16_NSU_INS5_IJS17_SF_EEENS5_IJSF_SB_EEEEEEEvS1C_EENS_8epilogue10collective6detail29Sm90TmaWarpSpecializedAdapterINS1J_15DefaultEpilogueISI_SK_SK_NS1I_6thread17LinearCombinationISI_Li1EffLNS1N_9ScaleType4KindE0ELNS_15FloatRoundStyleE2ESI_EENS1_15EpilogueDefaultEEEEEvvEEEEvNT_6ParamsE,"",@"SHT_CUDA_INFO"
	.sectionflags	@""
	.align	4


	//----- nvinfo : EIATTR_CUDA_API_VERSION
	.align		4
        /*0000*/ 	.byte	0x04, 0x37
        /*0002*/ 	.short	(.L_21 - .L_20)
.L_20:
        /*0004*/ 	.word	0x00000082


	//----- nvinfo : EIATTR_KPARAM_INFO
	.align		4
.L_21:
        /*0008*/ 	.byte	0x04, 0x17
        /*000a*/ 	.short	(.L_23 - .L_22)
.L_22:
        /*000c*/ 	.word	0x00000000
        /*0010*/ 	.short	0x0000
        /*0012*/ 	.short	0x0070
        /*0014*/ 	.byte	0x00, 0xf0, 0x01, 0x10


	//----- nvinfo : EIATTR_SPARSE_MMA_MASK
	.align		4
.L_23:
        /*0018*/ 	.byte	0x03, 0x50
        /*001a*/ 	.short	0x0000


	//----- nvinfo : EIATTR_MAXREG_COUNT
	.align		4
        /*001c*/ 	.byte	0x03, 0x1b
        /*001e*/ 	.short	0x00a8


	//----- nvinfo : EIATTR_NUM_BARRIERS
	.align		4
        /*0020*/ 	.byte	0x02, 0x4c
        /*0022*/ 	.byte	0x01
	.zero		1


	//----- nvinfo : EIATTR_EXTERNS
	.align		4
        /*0024*/ 	.byte	0x04, 0x0f
        /*0026*/ 	.short	(.L_25 - .L_24)


	//   ....[0]....
	.align		4
.L_24:
        /*0028*/ 	.word	index@(__assertfail)


	//----- nvinfo : EIATTR_ANNOTATIONS
	.align		4
.L_25:
        /*002c*/ 	.byte	0x04, 0x55
        /*002e*/ 	.short	(.L_27 - .L_26)


	//   ....[0]....
.L_26:
        /*0030*/ 	.word	0x00000001
        /*0034*/ 	.byte	0xa0, 0x0b, 0x00, 0x00, 0x01, 0x00, 0x00, 0x00, 0xc0, 0x12, 0x00, 0x00, 0x01, 0x00, 0x00, 0x00
        /*0044*/ 	.byte	0x80, 0x61, 0x00, 0x00, 0x01, 0x00, 0x00, 0x00, 0x40, 0x6d, 0x00, 0x00


	//----- nvinfo : EIATTR_MERCURY_ISA_VERSION
	.align		4
.L_27:
        /*0050*/ 	.byte	0x03, 0x5f
        /*0052*/ 	.short	0x0101


	//----- nvinfo : EIATTR_INT_WARP_WIDE_INSTR_OFFSETS
	.align		4
        /*0054*/ 	.byte	0x04, 0x31
        /*0056*/ 	.short	(.L_29 - .L_28)


	//   ....[0]....
.L_28:
        /*0058*/ 	.word	0x000004c0


	//   ....[1]....
        /*005c*/ 	.word	0x000004e0


	//   ....[2]....
        /*0060*/ 	.word	0x00000560


	//   ....[3]....
        /*0064*/ 	.word	0x00000570


	//   ....[4]....
        /*0068*/ 	.word	0x00000580


	//   ....[5]....
        /*006c*/ 	.word	0x000005a0


	//   ....[6]....
        /*0070*/ 	.word	0x00000630


	//   ....[7]....
        /*0074*/ 	.word	0x00000650


	//----- nvinfo : EIATTR_COOP_GROUP_MASK_REGIDS
	.align		4
.L_29:
        /*0078*/ 	.byte	0x04, 0x29
        /*007a*/ 	.short	(.L_31 - .L_30)


	//   ....[0]....
.L_30:
        /*007c*/ 	.word	0xffffffff


	//   ....[1]....
        /*0080*/ 	.word	0xffffffff


	//   ....[2]....
        /*0084*/ 	.word	0xffffffff


	//   ....[3]....
        /*0088*/ 	.word	0xffffffff


	//   ....[4]....
        /*008c*/ 	.word	0xffffffff


	//   ....[5]....
        /*0090*/ 	.word	0xffffffff


	//----- nvinfo : EIATTR_COOP_GROUP_INSTR_OFFSETS
	.align		4
.L_31:
        /*0094*/ 	.byte	0x04, 0x28
        /*0096*/ 	.short	(.L_33 - .L_32)


	//   ....[0]....
.L_32:
        /*0098*/ 	.word	0x00000070


	//   ....[1]....
        /*009c*/ 	.word	0x00000080


	//   ....[2]....
        /*00a0*/ 	.word	0x00000140


	//   ....[3]....
        /*00a4*/ 	.word	0x000003a0


	//   ....[4]....
        /*00a8*/ 	.word	0x000003e0


	//   ....[5]....
        /*00ac*/ 	.word	0x00000420


	//----- nvinfo : EIATTR_REG_RECONFIG
	.align		4
.L_33:
        /*00b0*/ 	.byte	0x01, 0x54
	.zero		2


	//----- nvinfo : EIATTR_SYSCALL_OFFSETS
	.align		4
        /*00b4*/ 	.byte	0x04, 0x46
        /*00b6*/ 	.short	(.L_35 - .L_34)


	//   ....[0]....
.L_34:
        /*00b8*/ 	.word	0x00001740


	//----- nvinfo : EIATTR_MBARRIER_INSTR_OFFSETS
	.align		4
.L_35:
        /*00bc*/ 	.byte	0x04, 0x39
        /*00be*/ 	.short	(.L_37 - .L_36)


	//   ....[0]....
.L_36:
        /*00c0*/ 	.word	0x00000260
        /*00c4*/ 	.word	0x000000ff
        /*00c8*/ 	.word	0x00000000
        /*00cc*/ 	.short	0x0100
        /*00ce*/ 	.byte	0x08
	.zero		1


	//   ....[1]....
        /*00d0*/ 	.word	0x00000270
        /*00d4*/ 	.word	0x000000ff
        /*00d8*/ 	.word	0x00000048
        /*00dc*/ 	.short	0x0100
        /*00de*/ 	.byte	0x08
	.zero		1


	//   ....[2]....
        /*00e0*/ 	.word	0x00000280
        /*00e4*/ 	.word	0x000000ff
        /*00e8*/ 	.word	0x00000008
        /*00ec*/ 	.short	0x0100
        /*00ee*/ 	.byte	0x08
	.zero		1


	//   ....[3]....
        /*00f0*/ 	.word	0x00000290
        /*00f4*/ 	.word	0x000000ff
        /*00f8*/ 	.word	0x00000050
        /*00fc*/ 	.short	0x0100
        /*00fe*/ 	.byte	0x08
	.zero		1


	//   ....[4]....
        /*0100*/ 	.word	0x000002a0
        /*0104*/ 	.word	0x000000ff
        /*0108*/ 	.word	0x00000010
        /*010c*/ 	.short	0x0100
        /*010e*/ 	.byte	0x08
	.zero		1


	//   ....[5]....
        /*0110*/ 	.word	0x000002b0
        /*0114*/ 	.word	0x000000ff
        /*0118*/ 	.word	0x00000058
        /*011c*/ 	.short	0x0100
        /*011e*/ 	.byte	0x08
	.zero		1


	//   ....[6]....
        /*0120*/ 	.word	0x000002c0
        /*0124*/ 	.word	0x000000ff
        /*0128*/ 	.word	0x00000018
        /*012c*/ 	.short	0x0100
        /*012e*/ 	.byte	0x08
	.zero		1


	//   ....[7]....
        /*0130*/ 	.word	0x000002d0
        /*0134*/ 	.word	0x000000ff
        /*0138*/ 	.word	0x00000060
        /*013c*/ 	.short	0x0100
        /*013e*/ 	.byte	0x08
	.zero		1


	//   ....[8]....
        /*0140*/ 	.word	0x000002e0
        /*0144*/ 	.word	0x000000ff
        /*0148*/ 	.word	0x00000020
        /*014c*/ 	.short	0x0100
        /*014e*/ 	.byte	0x08
	.zero		1


	//   ....[9]....
        /*0150*/ 	.word	0x000002f0
        /*0154*/ 	.word	0x000000ff
        /*0158*/ 	.word	0x00000068
        /*015c*/ 	.short	0x0100
        /*015e*/ 	.byte	0x08
	.zero		1


	//   ....[10]....
        /*0160*/ 	.word	0x00000300
        /*0164*/ 	.word	0x000000ff
        /*0168*/ 	.word	0x00000028
        /*016c*/ 	.short	0x0100
        /*016e*/ 	.byte	0x08
	.zero		1


	//   ....[11]....
        /*0170*/ 	.word	0x00000310
        /*0174*/ 	.word	0x000000ff
        /*0178*/ 	.word	0x00000070
        /*017c*/ 	.short	0x0100
        /*017e*/ 	.byte	0x08
	.zero		1


	//   ....[12]....
        /*0180*/ 	.word	0x00000320
        /*0184*/ 	.word	0x000000ff
        /*0188*/ 	.word	0x00000030
        /*018c*/ 	.short	0x0100
        /*018e*/ 	.byte	0x08
	.zero		1


	//   ....[13]....
        /*0190*/ 	.word	0x00000330
        /*0194*/ 	.word	0x000000ff
        /*0198*/ 	.word	0x00000078
        /*019c*/ 	.short	0x0100
        /*019e*/ 	.byte	0x08
	.zero		1


	//   ....[14]....
        /*01a0*/ 	.word	0x00000340
        /*01a4*/ 	.word	0x000000ff
        /*01a8*/ 	.word	0x00000038
        /*01ac*/ 	.short	0x0100
        /*01ae*/ 	.byte	0x08
	.zero		1


	//   ....[15]....
        /*01b0*/ 	.word	0x00000350
        /*01b4*/ 	.word	0x000000ff
        /*01b8*/ 	.word	0x00000080
        /*01bc*/ 	.short	0x0100
        /*01be*/ 	.byte	0x08
	.zero		1


	//   ....[16]....
        /*01c0*/ 	.word	0x00000360
        /*01c4*/ 	.word	0x000000ff
        /*01c8*/ 	.word	0x00000040
        /*01cc*/ 	.short	0x0100
        /*01ce*/ 	.byte	0x08
	.zero		1


	//   ....[17]....
        /*01d0*/ 	.word	0x00000370
        /*01d4*/ 	.word	0x000000ff
        /*01d8*/ 	.word	0x00000088
        /*01dc*/ 	.short	0x0100
        /*01de*/ 	.byte	0x08
	.zero		1


	//   ....[18]....
        /*01e0*/ 	.word	0x00000690
        /*01e4*/ 	.word	0x000000ff
        /*01e8*/ 	.word	0x000000c0
        /*01ec*/ 	.short	0x0100
        /*01ee*/ 	.byte	0x08
	.zero		1


	//   ....[19]....
        /*01f0*/ 	.word	0x00000700
        /*01f4*/ 	.word	0x000000ff
        /*01f8*/ 	.word	0x000000c8
        /*01fc*/ 	.short	0x0100
        /*01fe*/ 	.byte	0x08
	.zero		1


	//   ....[20]....
        /*0200*/ 	.word	0x00000720
        /*0204*/ 	.word	0x000000ff
        /*0208*/ 	.word	0x000000a0
        /*020c*/ 	.short	0x0100
        /*020e*/ 	.byte	0x09
	.zero		1


	//   ....[21]....
        /*0210*/ 	.word	0x00000730
        /*0214*/ 	.word	0x000000ff
        /*0218*/ 	.word	0x000000a8
        /*021c*/ 	.short	0x0100
        /*021e*/ 	.byte	0x09
	.zero		1


	//   ....[22]....
        /*0220*/ 	.word	0x00000740
        /*0224*/ 	.word	0x000000ff
        /*0228*/ 	.word	0x000000b0
        /*022c*/ 	.short	0x0100
        /*022e*/ 	.byte	0x09
	.zero		1


	//   ....[23]....
        /*0230*/ 	.word	0x00000750
        /*0234*/ 	.word	0x000000ff
        /*0238*/ 	.word	0x000000b8
        /*023c*/ 	.short	0x0100
        /*023e*/ 	.byte	0x09
	.zero		1


	//   ....[24]....
        /*0240*/ 	.word	0x00001600
        /*0244*/ 	.word	0x000000ff
        /*0248*/ 	.word	0xfffffff8
        /*024c*/ 	.short	0x010a
        /*024e*/ 	.byte	0x2b
	.zero		1


	//   ....[25]....
        /*0250*/ 	.word	0x000017c0
        /*0254*/ 	.word	0x00000003
        /*0258*/ 	.word	0x00000000
        /*025c*/ 	.short	0x010a
        /*025e*/ 	.byte	0x3f
	.zero		1


	//   ....[26]....
        /*0260*/ 	.word	0x00001820
        /*0264*/ 	.word	0x00000003
        /*0268*/ 	.word	0x00000000
        /*026c*/ 	.short	0x010a
        /*026e*/ 	.byte	0x3f
	.zero		1


	//   ....[27]....
        /*0270*/ 	.word	0x00001b70
        /*0274*/ 	.word	0x000000ff
        /*0278*/ 	.word	0x00000000
        /*027c*/ 	.short	0x010a
        /*027e*/ 	.byte	0x04
	.zero		1


	//   ....[28]....
        /*0280*/ 	.word	0x00001bb0
        /*0284*/ 	.word	0x000000ff
        /*0288*/ 	.word	0x00000000
        /*028c*/ 	.short	0x010a
        /*028e*/ 	.byte	0x04
	.zero		1


	//   ....[29]....
        /*0290*/ 	.word	0x00001e10
        /*0294*/ 	.word	0x000000ff
        /*0298*/ 	.word	0x00000000
        /*029c*/ 	.short	0x0101
        /*029e*/ 	.byte	0x04
	.zero		1


	//   ....[30]....
        /*02a0*/ 	.word	0x00001f10
        /*02a4*/ 	.word	0x00000003
        /*02a8*/ 	.word	0x00000000
        /*02ac*/ 	.short	0x0101
        /*02ae*/ 	.byte	0x2e
	.zero		1


	//   ....[31]....
        /*02b0*/ 	.word	0x00001fe0
        /*02b4*/ 	.word	0x000000ff
        /*02b8*/ 	.word	0x00000000
        /*02bc*/ 	.short	0x0101
        /*02be*/ 	.byte	0x06
	.zero		1


	//   ....[32]....
        /*02c0*/ 	.word	0x00002050
        /*02c4*/ 	.word	0x000000ff
        /*02c8*/ 	.word	0x00000008
        /*02cc*/ 	.short	0x010a
        /*02ce*/ 	.byte	0x2b
	.zero		1


	//   ....[33]....
        /*02d0*/ 	.word	0x000061c0
        /*02d4*/ 	.word	0x00000000
        /*02d8*/ 	.word	0x00000000
        /*02dc*/ 	.short	0x0101
        /*02de*/ 	.byte	0x2e
	.zero		1


	//   ....[34]....
        /*02e0*/ 	.word	0x00006ab0
        /*02e4*/ 	.word	0x0000000b
        /*02e8*/ 	.word	0x00000048
        /*02ec*/ 	.short	0x010a
        /*02ee*/ 	.byte	0x3f
	.zero		1


	//   ....[35]....
        /*02f0*/ 	.word	0x00006e70
        /*02f4*/ 	.word	0x00000006
        /*02f8*/ 	.word	0x000000c8
        /*02fc*/ 	.short	0x0101
        /*02fe*/ 	.byte	0x3f
	.zero		1


	//   ....[36]....
        /*0300*/ 	.word	0x00007590
        /*0304*/ 	.word	0x00000007
        /*0308*/ 	.word	0x00000000
        /*030c*/ 	.short	0x010a
        /*030e*/ 	.byte	0x3f
	.zero		1


	//   ....[37]....
        /*0310*/ 	.word	0x00007610
        /*0314*/ 	.word	0x00000006
        /*0318*/ 	.word	0x00000000
        /*031c*/ 	.short	0x010a
        /*031e*/ 	.byte	0x3f
	.zero		1


	//   ....[38]....
        /*0320*/ 	.word	0x000076a0
        /*0324*/ 	.word	0x00000007
        /*0328*/ 	.word	0x00000000
        /*032c*/ 	.short	0x010a
        /*032e*/ 	.byte	0x3f
	.zero		1


	//   ....[39]....
        /*0330*/ 	.word	0x00007730
        /*0334*/ 	.word	0x00000006
        /*0338*/ 	.word	0x00000000
        /*033c*/ 	.short	0x010a
        /*033e*/ 	.byte	0x3f
	.zero		1


	//   ....[40]....
        /*0340*/ 	.word	0x000077c0
        /*0344*/ 	.word	0x00000007
        /*0348*/ 	.word	0x00000000
        /*034c*/ 	.short	0x010a
        /*034e*/ 	.byte	0x3f
	.zero		1


	//   ....[41]....
        /*0350*/ 	.word	0x00007850
        /*0354*/ 	.word	0x00000006
        /*0358*/ 	.word	0x00000000
        /*035c*/ 	.short	0x010a
        /*035e*/ 	.byte	0x3f
	.zero		1


	//   ....[42]....
        /*0360*/ 	.word	0x000078e0
        /*0364*/ 	.word	0x00000007
        /*0368*/ 	.word	0x00000000
        /*036c*/ 	.short	0x010a
        /*036e*/ 	.byte	0x3f
	.zero		1


	//   ....[43]....
        /*0370*/ 	.word	0x00007970
        /*0374*/ 	.word	0x00000006
        /*0378*/ 	.word	0x00000000
        /*037c*/ 	.short	0x010a
        /*037e*/ 	.byte	0x3f
	.zero		1


	//   ....[44]....
        /*0380*/ 	.word	0x00007a00
        /*0384*/ 	.word	0x00000005
        /*0388*/ 	.word	0x00000000
        /*038c*/ 	.short	0x010a
        /*038e*/ 	.byte	0x3f
	.zero		1


	//   ....[45]....
        /*0390*/ 	.word	0x00007a70
        /*0394*/ 	.word	0x00000003
        /*0398*/ 	.word	0xfffffff8
        /*039c*/ 	.short	0x010a
        /*039e*/ 	.byte	0x3f
	.zero		1


	//   ....[46]....
        /*03a0*/ 	.word	0x00007ac0
        /*03a4*/ 	.word	0x00000003
        /*03a8*/ 	.word	0x00000000
        /*03ac*/ 	.short	0x010a
        /*03ae*/ 	.byte	0x3f
	.zero		1


	//   ....[47]....
        /*03b0*/ 	.word	0x00007b20
        /*03b4*/ 	.word	0x00000004
        /*03b8*/ 	.word	0x00000000
        /*03bc*/ 	.short	0x010a
        /*03be*/ 	.byte	0x3f
	.zero		1


	//   ....[48]....
        /*03c0*/ 	.word	0x00007b80
        /*03c4*/ 	.word	0x00000003
        /*03c8*/ 	.word	0x00000008
        /*03cc*/ 	.short	0x010a
        /*03ce*/ 	.byte	0x3f
	.zero		1


	//   ....[49]....
        /*03d0*/ 	.word	0x00007c50
        /*03d4*/ 	.word	0x0000000b
        /*03d8*/ 	.word	0x00000048
        /*03dc*/ 	.short	0x010a
        /*03de*/ 	.byte	0x3f
	.zero		1


	//   ....[50]....
        /*03e0*/ 	.word	0x00007d20
        /*03e4*/ 	.word	0x00000007
        /*03e8*/ 	.word	0x00000000
        /*03ec*/ 	.short	0x010a
        /*03ee*/ 	.byte	0x3f
	.zero		1


	//   ....[51]....
        /*03f0*/ 	.word	0x00007d70
        /*03f4*/ 	.word	0x00000006
        /*03f8*/ 	.word	0x00000000
        /*03fc*/ 	.short	0x010a
        /*03fe*/ 	.byte	0x3f
	.zero		1


	//   ....[52]....
        /*0400*/ 	.word	0x00007dc0
        /*0404*/ 	.word	0x00000007
        /*0408*/ 	.word	0x00000000
        /*040c*/ 	.short	0x010a
        /*040e*/ 	.byte	0x3f
	.zero		1


	//   ....[53]....
        /*0410*/ 	.word	0x00007e10
        /*0414*/ 	.word	0x00000006
        /*0418*/ 	.word	0x00000000
        /*041c*/ 	.short	0x010a
        /*041e*/ 	.byte	0x3f
	.zero		1


	//   ....[54]....
        /*0420*/ 	.word	0x00007e60
        /*0424*/ 	.word	0x00000007
        /*0428*/ 	.word	0x00000000
        /*042c*/ 	.short	0x010a
        /*042e*/ 	.byte	0x3f
	.zero		1


	//   ....[55]....
        /*0430*/ 	.word	0x00007eb0
        /*0434*/ 	.word	0x00000006
        /*0438*/ 	.word	0x00000000
        /*043c*/ 	.short	0x010a
        /*043e*/ 	.byte	0x3f
	.zero		1


	//   ....[56]....
        /*0440*/ 	.word	0x00007f00
        /*0444*/ 	.word	0x00000007
        /*0448*/ 	.word	0x00000000
        /*044c*/ 	.short	0x010a
        /*044e*/ 	.byte	0x3f
	.zero		1


	//   ....[57]....
        /*0450*/ 	.word	0x00007f50
        /*0454*/ 	.word	0x00000006
        /*0458*/ 	.word	0x00000000
        /*045c*/ 	.short	0x010a
        /*045e*/ 	.byte	0x3f
	.zero		1


	//----- nvinfo : EIATTR_NUM_MBARRIERS
	.align		4
.L_37:
        /*0460*/ 	.byte	0x03, 0x38
        /*0462*/ 	.short	0x0018


	//----- nvinfo : EIATTR_EXIT_INSTR_OFFSETS
	.align		4
        /*0464*/ 	.byte	0x04, 0x1c
        /*0466*/ 	.short	(.L_39 - .L_38)


	//   ....[0]....
.L_38:
        /*0468*/ 	.word	0x00001250


	//   ....[1]....
        /*046c*/ 	.word	0x000012b0


	//   ....[2]....
        /*0470*/ 	.word	0x000067e0


	//   ....[3]....
        /*0474*/ 	.word	0x00006810


	//   ....[4]....
        /*0478*/ 	.word	0x00007a50


	//----- nvinfo : EIATTR_MAX_THREADS
	.align		4
.L_39:
        /*047c*/ 	.byte	0x04, 0x05
        /*047e*/ 	.short	(.L_41 - .L_40)
.L_40:
        /*0480*/ 	.word	0x00000180
        /*0484*/ 	.word	0x00000001
        /*0488*/ 	.word	0x00000001


	//----- nvinfo : EIATTR_CRS_STACK_SIZE
	.align		4
.L_41:
        /*048c*/ 	.byte	0x04, 0x1e
        /*048e*/ 	.short	(.L_43 - .L_42)
.L_42:
        /*0490*/ 	.word	0x00000000


	//----- nvinfo : EIATTR_CBANK_PARAM_SIZE
	.align		4
.L_43:
        /*0494*/ 	.byte	0x03, 0x19
        /*0496*/ 	.short	0x0470


	//----- nvinfo : EIATTR_PARAM_CBANK
	.align		4
        /*0498*/ 	.byte	0x04, 0x0a
        /*049a*/ 	.short	(.L_45 - .L_44)
	.align		4
.L_44:
        /*049c*/ 	.word	index@(.nv.constant0._ZN7cutlass13device_kernelINS_4gemm6kernel13GemmUniversalIN4cute5tupleIJiiiiEEENS1_10collective13CollectiveMmaINS1_34MainloopSm90TmaGmmaWarpSpecializedILi9ENS5_IJNS4_1CILi1EEESB_SB_EEENS1_32KernelTmaWarpSpecializedPingpongEEENS5_IJNSA_ILi64EEENSA_ILi128EEESF_EEENS_10bfloat16_tENS5_IJSB_llEEESI_NS5_IJlSB_lEEENS4_8TiledMMAINS4_8MMA_AtomIJNS4_4SM904GMMA28MMA_64x128x16_F32BF16BF16_SSILNSO_5MajorE1ELSQ_0ELNSO_7ScaleInE1ELSR_1EEEEEENS4_6LayoutISC_NS5_IJNSA_ILi0EEESV_SV_EEEEENS5_IJNS4_10UnderscoreESY_SY_EEEEENS4_13SM90_TMA_LOADENS4_14ComposedLayoutINS4_7SwizzleILi3ELi4ELi3EEENS4_18smem_ptr_flag_bitsILi16EEENSU_INS5_IJSF_NSA_ILi8EEEEEENS5_IJSB_SF_EEEEEEEvNS4_8identityES11_NS12_IS14_S16_NSU_INS5_IJS17_SF_EEENS5_IJSF_SB_EEEEEEEvS1C_EENS_8epilogue10collective6detail29Sm90TmaWarpSpecializedAdapterINS1J_15DefaultEpilogueISI_SK_SK_NS1I_6thread17LinearCombinationISI_Li1EffLNS1N_9ScaleType4KindE0ELNS_15FloatRoundStyleE2ESI_EENS1_15EpilogueDefaultEEEEEvvEEEEvNT_6ParamsE)
        /*04a0*/ 	.short	0x0210
        /*04a2*/ 	.short	0x0470


	//----- nvinfo : EIATTR_SW_WAR
	.align		4
.L_45:
        /*04a4*/ 	.byte	0x04, 0x36
        /*04a6*/ 	.short	(.L_47 - .L_46)
.L_46:
        /*04a8*/ 	.word	0x00000008
.L_47:


//--------------------- .nv.callgraph             --------------------------
	.section	.nv.callgraph,"",@"SHT_CUDA_CALLGRAPH"
	.align	4
	.sectionentsize	8
	.align		4
        /*0000*/ 	.word	0x00000000
	.align		4
        /*0004*/ 	.word	0xffffffff
	.align		4
        /*0008*/ 	.word	index@(_ZN7cutlass13device_kernelINS_4gemm6kernel13GemmUniversalIN4cute5tupleIJiiiiEEENS1_10collective13CollectiveMmaINS1_34MainloopSm90TmaGmmaWarpSpecializedILi9ENS5_IJNS4_1CILi1EEESB_SB_EEENS1_32KernelTmaWarpSpecializedPingpongEEENS5_IJNSA_ILi64EEENSA_ILi128EEESF_EEENS_10bfloat16_tENS5_IJSB_llEEESI_NS5_IJlSB_lEEENS4_8TiledMMAINS4_8MMA_AtomIJNS4_4SM904GMMA28MMA_64x128x16_F32BF16BF16_SSILNSO_5MajorE1ELSQ_0ELNSO_7ScaleInE1ELSR_1EEEEEENS4_6LayoutISC_NS5_IJNSA_ILi0EEESV_SV_EEEEENS5_IJNS4_10UnderscoreESY_SY_EEEEENS4_13SM90_TMA_LOADENS4_14ComposedLayoutINS4_7SwizzleILi3ELi4ELi3EEENS4_18smem_ptr_flag_bitsILi16EEENSU_INS5_IJSF_NSA_ILi8EEEEEENS5_IJSB_SF_EEEEEEEvNS4_8identityES11_NS12_IS14_S16_NSU_INS5_IJS17_SF_EEENS5_IJSF_SB_EEEEEEEvS1C_EENS_8epilogue10collective6detail29Sm90TmaWarpSpecializedAdapterINS1J_15DefaultEpilogueISI_SK_SK_NS1I_6thread17LinearCombinationISI_Li1EffLNS1N_9ScaleType4KindE0ELNS_15FloatRoundStyleE2ESI_EENS1_15EpilogueDefaultEEEEEvvEEEEvNT_6ParamsE)
	.align		4
        /*000c*/ 	.word	index@(__assertfail)
	.align		4
        /*0010*/ 	.word	0x00000000
	.align		4
        /*0014*/ 	.word	0xfffffffe
	.align		4
        /*0018*/ 	.word	0x00000000
	.align		4
        /*001c*/ 	.word	0xfffffffd
	.align		4
        /*0020*/ 	.word	0x00000000
	.align		4
        /*0024*/ 	.word	0xfffffffc


//--------------------- .nv.constant4             --------------------------
	.section	.nv.constant4,"a",@progbits
	.align	8
	.align		8
.nv.constant4:
        /*0000*/ 	.dword	__assertfail
	.align		8
        /*0008*/ 	.dword	__unnamed_1
	.align		8
        /*0010*/ 	.dword	_ZN40_INTERNAL_3fc7baa4_4_k_cu_f1069d3d_184384cuda3std3__45__cpo5beginE
	.align		8
        /*0018*/ 	.dword	_ZN40_INTERNAL_3fc7baa4_4_k_cu_f1069d3d_184384cuda3std3__45__cpo3endE
	.align		8
        /*0020*/ 	.dword	_ZN40_INTERNAL_3fc7baa4_4_k_cu_f1069d3d_184384cuda3std3__45__cpo6cbeginE
	.align		8
        /*0028*/ 	.dword	_ZN40_INTERNAL_3fc7baa4_4_k_cu_f1069d3d_184384cuda3std3__45__cpo4cendE
	.align		8
        /*0030*/ 	.dword	_ZN40_INTERNAL_3fc7baa4_4_k_cu_f1069d3d_184384cuda3std3__442_GLOBAL__N__3fc7baa4_4_k_cu_f1069d3d_184386ignoreE
	.align		8
        /*0038*/ 	.dword	_ZN40_INTERNAL_3fc7baa4_4_k_cu_f1069d3d_184384cuda3std3__419piecewise_constructE
	.align		8
        /*0040*/ 	.dword	_ZN40_INTERNAL_3fc7baa4_4_k_cu_f1069d3d_184384cuda3std3__48in_placeE
	.align		8
        /*0048*/ 	.dword	_ZN40_INTERNAL_3fc7baa4_4_k_cu_f1069d3d_184384cuda3std6ranges3__45__cpo4swapE
	.align		8
        /*0050*/ 	.dword	_ZN40_INTERNAL_3fc7baa4_4_k_cu_f1069d3d_184384cuda3std6ranges3__45__cpo9iter_moveE
	.align		8
        /*0058*/ 	.dword	_ZN40_INTERNAL_3fc7baa4_4_k_cu_f1069d3d_184384cute7productE
	.align		8
        /*0060*/ 	.dword	_ZN40_INTERNAL_3fc7baa4_4_k_cu_f1069d3d_184384cute1_E
	.align		8
        /*0068*/ 	.dword	$str$22
	.align		8
        /*0070*/ 	.dword	$str$23


//--------------------- .text._ZN7cutlass13device_kernelINS_4gemm6kernel13GemmUniversalIN4cute5tupleIJiiiiEEENS1_10collective13CollectiveMmaINS1_34MainloopSm90TmaGmmaWarpSpecializedILi9ENS5_IJNS4_1CILi1EEESB_SB_EEENS1_32KernelTmaWarpSpecializedPingpongEEENS5_IJNSA_ILi64EEENSA_ILi128EEESF_EEENS_10bfloat16_tENS5_IJSB_llEEESI_NS5_IJlSB_lEEENS4_8TiledMMAINS4_8MMA_AtomIJNS4_4SM904GMMA28MMA_64x128x16_F32BF16BF16_SSILNSO_5MajorE1ELSQ_0ELNSO_7ScaleInE1ELSR_1EEEEEENS4_6LayoutISC_NS5_IJNSA_ILi0EEESV_SV_EEEEENS5_IJNS4_10UnderscoreESY_SY_EEEEENS4_13SM90_TMA_LOADENS4_14ComposedLayoutINS4_7SwizzleILi3ELi4ELi3EEENS4_18smem_ptr_flag_bitsILi16EEENSU_INS5_IJSF_NSA_ILi8EEEEEENS5_IJSB_SF_EEEEEEEvNS4_8identityES11_NS12_IS14_S16_NSU_INS5_IJS17_SF_EEENS5_IJSF_SB_EEEEEEEvS1C_EENS_8epilogue10collective6detail29Sm90TmaWarpSpecializedAdapterINS1J_15DefaultEpilogueISI_SK_SK_NS1I_6thread17LinearCombinationISI_Li1EffLNS1N_9ScaleType4KindE0ELNS_15FloatRoundStyleE2ESI_EENS1_15EpilogueDefaultEEEEEvvEEEEvNT_6ParamsE --------------------------
	.section	.text._ZN7cutlass13device_kernelINS_4gemm6kernel13GemmUniversalIN4cute5tupleIJiiiiEEENS1_10collective13CollectiveMmaINS1_34MainloopSm90TmaGmmaWarpSpecializedILi9ENS5_IJNS4_1CILi1EEESB_SB_EEENS1_32KernelTmaWarpSpecializedPingpongEEENS5_IJNSA_ILi64EEENSA_ILi128EEESF_EEENS_10bfloat16_tENS5_IJSB_llEEESI_NS5_IJlSB_lEEENS4_8TiledMMAINS4_8MMA_AtomIJNS4_4SM904GMMA28MMA_64x128x16_F32BF16BF16_SSILNSO_5MajorE1ELSQ_0ELNSO_7ScaleInE1ELSR_1EEEEEENS4_6LayoutISC_NS5_IJNSA_ILi0EEESV_SV_EEEEENS5_IJNS4_10UnderscoreESY_SY_EEEEENS4_13SM90_TMA_LOADENS4_14ComposedLayoutINS4_7SwizzleILi3ELi4ELi3EEENS4_18smem_ptr_flag_bitsILi16EEENSU_INS5_IJSF_NSA_ILi8EEEEEENS5_IJSB_SF_EEEEEEEvNS4_8identityES11_NS12_IS14_S16_NSU_INS5_IJS17_SF_EEENS5_IJSF_SB_EEEEEEEvS1C_EENS_8epilogue10collective6detail29Sm90TmaWarpSpecializedAdapterINS1J_15DefaultEpilogueISI_SK_SK_NS1I_6thread17LinearCombinationISI_Li1EffLNS1N_9ScaleType4KindE0ELNS_15FloatRoundStyleE2ESI_EENS1_15EpilogueDefaultEEEEEvvEEEEvNT_6ParamsE,"ax",@progbits
	.align	128
.text._ZN7cutlass13device_kernelINS_4gemm6kernel13GemmUniversalIN4cute5tupleIJiiiiEEENS1_10collective13CollectiveMmaINS1_34MainloopSm90TmaGmmaWarpSpecializedILi9ENS5_IJNS4_1CILi1EEESB_SB_EEENS1_32KernelTmaWarpSpecializedPingpongEEENS5_IJNSA_ILi64EEENSA_ILi128EEESF_EEENS_10bfloat16_tENS5_IJSB_llEEESI_NS5_IJlSB_lEEENS4_8TiledMMAINS4_8MMA_AtomIJNS4_4SM904GMMA28MMA_64x128x16_F32BF16BF16_SSILNSO_5MajorE1ELSQ_0ELNSO_7ScaleInE1ELSR_1EEEEEENS4_6LayoutISC_NS5_IJNSA_ILi0EEESV_SV_EEEEENS5_IJNS4_10UnderscoreESY_SY_EEEEENS4_13SM90_TMA_LOADENS4_14ComposedLayoutINS4_7SwizzleILi3ELi4ELi3EEENS4_18smem_ptr_flag_bitsILi16EEENSU_INS5_IJSF_NSA_ILi8EEEEEENS5_IJSB_SF_EEEEEEEvNS4_8identityES11_NS12_IS14_S16_NSU_INS5_IJS17_SF_EEENS5_IJSF_SB_EEEEEEEvS1C_EENS_8epilogue10collective6detail29Sm90TmaWarpSpecializedAdapterINS1J_15DefaultEpilogueISI_SK_SK_NS1I_6thread17LinearCombinationISI_Li1EffLNS1N_9ScaleType4KindE0ELNS_15FloatRoundStyleE2ESI_EENS1_15EpilogueDefaultEEEEEvvEEEEvNT_6ParamsE:
        .type           _ZN7cutlass13device_kernelINS_4gemm6kernel13GemmUniversalIN4cute5tupleIJiiiiEEENS1_10collective13CollectiveMmaINS1_34MainloopSm90TmaGmmaWarpSpecializedILi9ENS5_IJNS4_1CILi1EEESB_SB_EEENS1_32KernelTmaWarpSpecializedPingpongEEENS5_IJNSA_ILi64EEENSA_ILi128EEESF_EEENS_10bfloat16_tENS5_IJSB_llEEESI_NS5_IJlSB_lEEENS4_8TiledMMAINS4_8MMA_AtomIJNS4_4SM904GMMA28MMA_64x128x16_F32BF16BF16_SSILNSO_5MajorE1ELSQ_0ELNSO_7ScaleInE1ELSR_1EEEEEENS4_6LayoutISC_NS5_IJNSA_ILi0EEESV_SV_EEEEENS5_IJNS4_10UnderscoreESY_SY_EEEEENS4_13SM90_TMA_LOADENS4_14ComposedLayoutINS4_7SwizzleILi3ELi4ELi3EEENS4_18smem_ptr_flag_bitsILi16EEENSU_INS5_IJSF_NSA_ILi8EEEEEENS5_IJSB_SF_EEEEEEEvNS4_8identityES11_NS12_IS14_S16_NSU_INS5_IJS17_SF_EEENS5_IJSF_SB_EEEEEEEvS1C_EENS_8epilogue10collective6detail29Sm90TmaWarpSpecializedAdapterINS1J_15DefaultEpilogueISI_SK_SK_NS1I_6thread17LinearCombinationISI_Li1EffLNS1N_9ScaleType4KindE0ELNS_15FloatRoundStyleE2ESI_EENS1_15EpilogueDefaultEEEEEvvEEEEvNT_6ParamsE,@function
        .size           _ZN7cutlass13device_kernelINS_4gemm6kernel13GemmUniversalIN4cute5tupleIJiiiiEEENS1_10collective13CollectiveMmaINS1_34MainloopSm90TmaGmmaWarpSpecializedILi9ENS5_IJNS4_1CILi1EEESB_SB_EEENS1_32KernelTmaWarpSpecializedPingpongEEENS5_IJNSA_ILi64EEENSA_ILi128EEESF_EEENS_10bfloat16_tENS5_IJSB_llEEESI_NS5_IJlSB_lEEENS4_8TiledMMAINS4_8MMA_AtomIJNS4_4SM904GMMA28MMA_64x128x16_F32BF16BF16_SSILNSO_5MajorE1ELSQ_0ELNSO_7ScaleInE1ELSR_1EEEEEENS4_6LayoutISC_NS5_IJNSA_ILi0EEESV_SV_EEEEENS5_IJNS4_10UnderscoreESY_SY_EEEEENS4_13SM90_TMA_LOADENS4_14ComposedLayoutINS4_7SwizzleILi3ELi4ELi3EEENS4_18smem_ptr_flag_bitsILi16EEENSU_INS5_IJSF_NSA_ILi8EEEEEENS5_IJSB_SF_EEEEEEEvNS4_8identityES11_NS12_IS14_S16_NSU_INS5_IJS17_SF_EEENS5_IJSF_SB_EEEEEEEvS1C_EENS_8epilogue10collective6detail29Sm90TmaWarpSpecializedAdapterINS1J_15DefaultEpilogueISI_SK_SK_NS1I_6thread17LinearCombinationISI_Li1EffLNS1N_9ScaleType4KindE0ELNS_15FloatRoundStyleE2ESI_EENS1_15EpilogueDefaultEEEEEvvEEEEvNT_6ParamsE,(.L_x_208 - _ZN7cutlass13device_kernelINS_4gemm6kernel13GemmUniversalIN4cute5tupleIJiiiiEEENS1_10collective13CollectiveMmaINS1_34MainloopSm90TmaGmmaWarpSpecializedILi9ENS5_IJNS4_1CILi1EEESB_SB_EEENS1_32KernelTmaWarpSpecializedPingpongEEENS5_IJNSA_ILi64EEENSA_ILi128EEESF_EEENS_10bfloat16_tENS5_IJSB_llEEESI_NS5_IJlSB_lEEENS4_8TiledMMAINS4_8MMA_AtomIJNS4_4SM904GMMA28MMA_64x128x16_F32BF16BF16_SSILNSO_5MajorE1ELSQ_0ELNSO_7ScaleInE1ELSR_1EEEEEENS4_6LayoutISC_NS5_IJNSA_ILi0EEESV_SV_EEEEENS5_IJNS4_10UnderscoreESY_SY_EEEEENS4_13SM90_TMA_LOADENS4_14ComposedLayoutINS4_7SwizzleILi3ELi4ELi3EEENS4_18smem_ptr_flag_bitsILi16EEENSU_INS5_IJSF_NSA_ILi8EEEEEENS5_IJSB_SF_EEEEEEEvNS4_8identityES11_NS12_IS14_S16_NSU_INS5_IJS17_SF_EEENS5_IJSF_SB_EEEEEEEvS1C_EENS_8epilogue10collective6detail29Sm90TmaWarpSpecializedAdapterINS1J_15DefaultEpilogueISI_SK_SK_NS1I_6thread17LinearCombinationISI_Li1EffLNS1N_9ScaleType4KindE0ELNS_15FloatRoundStyleE2ESI_EENS1_15EpilogueDefaultEEEEEvvEEEEvNT_6ParamsE)
        .other          _ZN7cutlass13device_kernelINS_4gemm6kernel13GemmUniversalIN4cute5tupleIJiiiiEEENS1_10collective13CollectiveMmaINS1_34MainloopSm90TmaGmmaWarpSpecializedILi9ENS5_IJNS4_1CILi1EEESB_SB_EEENS1_32KernelTmaWarpSpecializedPingpongEEENS5_IJNSA_ILi64EEENSA_ILi128EEESF_EEENS_10bfloat16_tENS5_IJSB_llEEESI_NS5_IJlSB_lEEENS4_8TiledMMAINS4_8MMA_AtomIJNS4_4SM904GMMA28MMA_64x128x16_F32BF16BF16_SSILNSO_5MajorE1ELSQ_0ELNSO_7ScaleInE1ELSR_1EEEEEENS4_6LayoutISC_NS5_IJNSA_ILi0EEESV_SV_EEEEENS5_IJNS4_10UnderscoreESY_SY_EEEEENS4_13SM90_TMA_LOADENS4_14ComposedLayoutINS4_7SwizzleILi3ELi4ELi3EEENS4_18smem_ptr_flag_bitsILi16EEENSU_INS5_IJSF_NSA_ILi8EEEEEENS5_IJSB_SF_EEEEEEEvNS4_8identityES11_NS12_IS14_S16_NSU_INS5_IJS17_SF_EEENS5_IJSF_SB_EEEEEEEvS1C_EENS_8epilogue10collective6detail29Sm90TmaWarpSpecializedAdapterINS1J_15DefaultEpilogueISI_SK_SK_NS1I_6thread17LinearCombinationISI_Li1EffLNS1N_9ScaleType4KindE0ELNS_15FloatRoundStyleE2ESI_EENS1_15EpilogueDefaultEEEEEvvEEEEvNT_6ParamsE,@"STO_CUDA_ENTRY STV_DEFAULT"
_ZN7cutlass13device_kernelINS_4gemm6kernel13GemmUniversalIN4cute5tupleIJiiiiEEENS1_10collective13CollectiveMmaINS1_34MainloopSm90TmaGmmaWarpSpecializedILi9ENS5_IJNS4_1CILi1EEESB_SB_EEENS1_32KernelTmaWarpSpecializedPingpongEEENS5_IJNSA_ILi64EEENSA_ILi128EEESF_EEENS_10bfloat16_tENS5_IJSB_llEEESI_NS5_IJlSB_lEEENS4_8TiledMMAINS4_8MMA_AtomIJNS4_4SM904GMMA28MMA_64x128x16_F32BF16BF16_SSILNSO_5MajorE1ELSQ_0ELNSO_7ScaleInE1ELSR_1EEEEEENS4_6LayoutISC_NS5_IJNSA_ILi0EEESV_SV_EEEEENS5_IJNS4_10UnderscoreESY_SY_EEEEENS4_13SM90_TMA_LOADENS4_14ComposedLayoutINS4_7SwizzleILi3ELi4ELi3EEENS4_18smem_ptr_flag_bitsILi16EEENSU_INS5_IJSF_NSA_ILi8EEEEEENS5_IJSB_SF_EEEEEEEvNS4_8identityES11_NS12_IS14_S16_NSU_INS5_IJS17_SF_EEENS5_IJSF_SB_EEEEEEEvS1C_EENS_8epilogue10collective6detail29Sm90TmaWarpSpecializedAdapterINS1J_15DefaultEpilogueISI_SK_SK_NS1I_6thread17LinearCombinationISI_Li1EffLNS1N_9ScaleType4KindE0ELNS_15FloatRoundStyleE2ESI_EENS1_15EpilogueDefaultEEEEEvvEEEEvNT_6ParamsE:
[----:B------:R-:W0:Y:S02]  /*0000*/  LDC R1, c[0x0][0x28] ;  /* 0x00000a00ff017b82 */ /* 0x000e240000000800 */
[----:B0-----:R-:W-:Y:S01]  /*0010*/  VIADD R1, R1, 0xfffffff8 ;  /* 0xfffffff801017836 */ /* 0x001fe20000000000 */
[----:B------:R-:W0:Y:S01]  /*0020*/  S2R R4, SR_TID.X ;  /* 0x0000000000047919 */ /* 0x000e220000002100 */
[----:B------:R-:W-:Y:S01]  /*0030*/  ELECT P0, URZ, PT ;  /* 0x00000000003f782f */ /* 0x000fe20003800000 */
[----:B------:R-:W-:Y:S01]  /*0040*/  BSSY B0, `(.L_x_0) ;  /* 0x000000f000007945 */ /* 0x000fe20003800000 */
[--C-:B0-----:R-:W-:Y:S02]  /*0050*/  SHF.R.U32.HI R0, RZ, 0x5, R4.reuse ;  /* 0x00000005ff007819 */ /* 0x101fe40000011604 */
[----:B------:R-:W-:-:S03]  /*0060*/  SHF.R.U32.HI R5, RZ, 0x7, R4 ;  /* 0x00000007ff057819 */ /* 0x000fc60000011604 */
[----:B------:R-:W0:Y:S04]  /*0070*/  SHFL.IDX PT, R2, R0, RZ, 0x1f ;  /* 0x00001fff00027589 */ /* 0x000e2800000e0000 */
[----:B------:R1:W2:Y:S01]  /*0080*/  SHFL.IDX PT, R7, R5, RZ, 0x1f ;  /* 0x00001fff05077589 */ /* 0x0002a200000e0000 */
[----:B0-----:R-:W-:-:S13]  /*0090*/  ISETP.NE.OR P0, PT, R2, RZ, !P0 ;  /* 0x000000ff0200720c */ /* 0x001fda0004705670 */
[----:B-12---:R-:W-:Y:S05]  /*00a0*/  @P0 BRA `(.L_x_1) ;  /* 0x0000000000200947 */ /* 0x006fea0003800000 */
[----:B------:R-:W-:Y:S02]  /*00b0*/  ULDC.64 UR4, c[0x0][0x198] ;  /* 0x0000660000047ab9 */ /* 0x000fe40000000a00 */
[----:B------:R-:W-:Y:S02]  /*00c0*/  UIADD3 UR6, UP0, UR4, 0xf0, URZ ;  /* 0x000000f004067890 */ /* 0x000fe4000ff1e03f */
[----:B------:R-:W-:Y:S02]  /*00d0*/  UIADD3 UR4, UP1, UR4, 0x1f0, URZ ;  /* 0x000001f004047890 */ /* 0x000fe4000ff3e03f */
[----:B------:R-:W-:Y:S02]  /*00e0*/  UIADD3.X UR7, URZ, UR5, URZ, UP0, !UPT ;  /* 0x000000053f077290 */ /* 0x000fe400087fe43f */
[----:B------:R-:W-:-:S07]  /*00f0*/  UIADD3.X UR5, URZ, UR5, URZ, UP1, !UPT ;  /* 0x000000053f057290 */ /* 0x000fce0008ffe43f */
[----:B------:R0:W-:Y:S02]  /*0100*/  UTMACCTL.PF [UR6] ;  /* 0x00000000060079b9 */ /* 0x0001e40008040000 */
[----:B------:R0:W-:Y:S02]  /*0110*/  UTMACCTL.PF [UR4] ;  /* 0x00000000040079b9 */ /* 0x0001e40008040000 */
[----:B0-----:R-:W-:Y:S01]  /*0120*/  NOP ;  /* 0x0000000000007918 */ /* 0x001fe20000000000 */
.L_x_1:
[----:B------:R-:W-:Y:S05]  /*0130*/  BSYNC B0 ;  /* 0x0000000000007941 */ /* 0x000fea0003800000 */
.L_x_0:
[----:B------:R-:W0:Y:S02]  /*0140*/  SHFL.IDX PT, R3, R0, RZ, 0x1f ;  /* 0x00001fff00037589 */ /* 0x000e2400000e0000 */
[----:B0-----:R-:W-:-:S13]  /*0150*/  ISETP.NE.AND P0, PT, R3, RZ, PT ;  /* 0x000000ff0300720c */ /* 0x001fda0003f05270 */
[----:B------:R-:W-:Y:S05]  /*0160*/  @P0 BRA `(.L_x_2) ;  /* 0x00000000008c0947 */ /* 0x000fea0003800000 */
[----:B------:R-:W-:Y:S01]  /*0170*/  ELECT P0, URZ, PT ;  /* 0x00000000003f782f */ /* 0x000fe20003800000 */
[----:B------:R-:W-:-:S12]  /*0180*/  BSSY B0, `(.L_x_2) ;  /* 0x0000021000007945 */ /* 0x000fd80003800000 */
[----:B------:R-:W-:Y:S05]  /*0190*/  @!P0 BRA `(.L_x_3) ;  /* 0x00000000007c8947 */ /* 0x000fea0003800000 */
[----:B------:R-:W0:Y:S01]  /*01a0*/  S2UR UR8, SR_CgaCtaId ;  /* 0x00000000000879c3 */ /* 0x000e220000008800 */
[----:B------:R-:W-:Y:S01]  /*01b0*/  UMOV UR4, 0x400 ;  /* 0x0000040000047882 */ /* 0x000fe20000000000 */
[----:B------:R-:W-:Y:S01]  /*01c0*/  UMOV UR5, 0x1 ;  /* 0x0000000100057882 */ /* 0x000fe20000000000 */
[----:B------:R-:W-:Y:S02]  /*01d0*/  UMOV UR6, 0x80 ;  /* 0x0000008000067882 */ /* 0x000fe40000000000 */
[----:B------:R-:W-:-:S04]  /*01e0*/  UIADD3 UR6, -UR6, 0x100000, URZ ;  /* 0x0010000006067890 */ /* 0x000fc8000fffe13f */
[----:B------:R-:W-:Y:S02]  /*01f0*/  USHF.L.U32 UR7, UR6, 0xb, URZ ;  /* 0x0000000b06077899 */ /* 0x000fe4000800063f */
[----:B------:R-:W-:Y:S02]  /*0200*/  USHF.L.U32 UR6, UR6, 0x1, URZ ;  /* 0x0000000106067899 */ /* 0x000fe4000800063f */
[----:B0-----:R-:W-:Y:S02]  /*0210*/  ULEA UR8, UR8, UR4, 0x18 ;  /* 0x0000000408087291 */ /* 0x001fe4000f8ec03f */
[----:B------:R-:W-:-:S04]  /*0220*/  UIADD3 UR4, -UR5, 0x100000, URZ ;  /* 0x0010000005047890 */ /* 0x000fc8000fffe13f */
[----:B------:R-:W-:Y:S02]  /*0230*/  USHF.L.U32 UR5, UR4, 0xb, URZ ;  /* 0x0000000b04057899 */ /* 0x000fe4000800063f */
[----:B------:R-:W-:Y:S01]  /*0240*/  USHF.L.U32 UR4, UR4, 0x1, URZ ;  /* 0x0000000104047899 */ /* 0x000fe2000800063f */
[----:B------:R-:W0:Y:S11]  /*0250*/  FENCE.VIEW.ASYNC.S ;  /* 0x00000000000073c6 */ /* 0x000e360000000000 */
[----:B0-----:R0:W1:Y:S01]  /*0260*/  SYNCS.EXCH.64 URZ, [UR8], UR4 ;  /* 0x00000004083f75b2 */ /* 0x0010620008000100 */
[----:B------:R0:W2:Y:S01]  /*0270*/  SYNCS.EXCH.64 URZ, [UR8+0x48], UR6 ;  /* 0x00004806083f75b2 */ /* 0x0000a20008000100 */
[----:B------:R0:W3:Y:S01]  /*0280*/  SYNCS.EXCH.64 URZ, [UR8+0x8], UR4 ;  /* 0x00000804083f75b2 */ /* 0x0000e20008000100 */
[----:B------:R0:W4:Y:S01]  /*0290*/  SYNCS.EXCH.64 URZ, [UR8+0x50], UR6 ;  /* 0x00005006083f75b2 */ /* 0x0001220008000100 */
[----:B------:R0:W0:Y:S01]  /*02a0*/  SYNCS.EXCH.64 URZ, [UR8+0x10], UR4 ;  /* 0x00001004083f75b2 */ /* 0x0000220008000100 */
        /* <DEDUP_REMOVED lines=13> */
[----:B------:R-:W-:Y:S01]  /*0380*/  NOP ;  /* 0x0000000000007918 */ /* 0x000fe20000000000 */
.L_x_3:
[----:B0-----:R-:W-:Y:S05]  /*0390*/  BSYNC B0 ;  /* 0x0000000000007941 */ /* 0x001fea0003800000 */
.L_x_2:
[----:B------:R-:W0:Y:S01]  /*03a0*/  SHFL.IDX PT, R6, R0, RZ, 0x1f ;  /* 0x00001fff00067589 */ /* 0x000e2200000e0000 */
[----:B------:R-:W-:Y:S01]  /*03b0*/  ELECT P0, URZ, PT ;  /* 0x00000000003f782f */ /* 0x000fe20003800000 */
[----:B------:R-:W-:Y:S01]  /*03c0*/  NOP ;  /* 0x0000000000007918 */ /* 0x000fe20000000000 */
[----:B------:R-:W-:Y:S01]  /*03d0*/  ELECT P1, URZ, PT ;  /* 0x00000000003f782f */ /* 0x000fe20003820000 */
[----:B------:R-:W5:Y:S01]  /*03e0*/  SHFL.IDX PT, R3, R0, RZ, 0x1f ;  /* 0x00001fff00037589 */ /* 0x000f6200000e0000 */
[----:B------:R-:W-:Y:S01]  /*03f0*/  UMOV UR4, 0x20 ;  /* 0x0000002000047882 */ /* 0x000fe20000000000 */
[----:B------:R-:W-:Y:S01]  /*0400*/  UMOV UR11, 0x80 ;  /* 0x00000080000b7882 */ /* 0x000fe20000000000 */
[----:B------:R-:W-:Y:S01]  /*0410*/  NOP ;  /* 0x0000000000007918 */ /* 0x000fe20000000000 */
[----:B------:R-:W1:Y:S01]  /*0420*/  SHFL.IDX PT, R5, R5, RZ, 0x1f ;  /* 0x00001fff05057589 */ /* 0x000e6200000e0000 */
[C---:B------:R-:W-:Y:S01]  /*0430*/  VIADD R31, R7.reuse, 0xffffffff ;  /* 0xffffffff071f7836 */ /* 0x040fe20000000000 */
[----:B------:R-:W-:Y:S01]  /*0440*/  ULDC.64 UR36, c[0x0][0x208] ;  /* 0x0000820000247ab9 */ /* 0x000fe20000000a00 */
[----:B------:R-:W-:-:S03]  /*0450*/  ISETP.NE.AND P2, PT, R7, RZ, PT ;  /* 0x000000ff0700720c */ /* 0x000fc60003f45270 */
[----:B------:R-:W-:Y:S02]  /*0460*/  ISETP.GE.U32.AND P3, PT, R31, 0x2, PT ;  /* 0x000000021f00780c */ /* 0x000fe40003f66070 */
[----:B0-----:R-:W-:Y:S02]  /*0470*/  ISETP.NE.OR P0, PT, R6, RZ, !P0 ;  /* 0x000000ff0600720c */ /* 0x001fe40004705670 */
[----:B-----5:R-:W-:Y:S02]  /*0480*/  ISETP.NE.OR P1, PT, R3, RZ, !P1 ;  /* 0x000000ff0300720c */ /* 0x020fe40004f25670 */
[----:B------:R-:W-:Y:S02]  /*0490*/  SHF.R.S32.HI R3, RZ, 0x1f, R2 ;  /* 0x0000001fff037819 */ /* 0x000fe40000011402 */
[----:B-1----:R-:W-:Y:S02]  /*04a0*/  R2UR UR43, R5 ;  /* 0x00000000052b72ca */ /* 0x002fe400000e0000 */
[----:B------:R-:W-:-:S05]  /*04b0*/  LEA.HI R3, R3, R2, RZ, 0x2 ;  /* 0x0000000203037211 */ /* 0x000fca00078f10ff */
[----:B------:R-:W-:Y:S01]  /*04c0*/  VOTEU.ALL UP0, P0 ;  /* 0x00000000003f7886 */ /* 0x000fe20000000000 */
[----:B------:R-:W-:Y:S01]  /*04d0*/  LOP3.LUT R3, R3, 0xfffffffc, RZ, 0xc0, !PT ;  /* 0xfffffffc03037812 */ /* 0x000fe200078ec0ff */
[----:B------:R-:W-:-:S03]  /*04e0*/  VOTEU.ALL UP1, P1 ;  /* 0x00000000003f7886 */ /* 0x000fc60000820000 */
[----:B------:R-:W0:Y:S01]  /*04f0*/  @!UP0 S2UR UR7, SR_CgaCtaId ;  /* 0x00000000000789c3 */ /* 0x000e220000008800 */
[----:B------:R-:W-:Y:S01]  /*0500*/  @!UP0 UMOV UR6, 0x400 ;  /* 0x0000040000068882 */ /* 0x000fe20000000000 */
[----:B------:R-:W-:-:S04]  /*0510*/  @!UP0 UIADD3 UR4, -UR4, 0x100000, URZ ;  /* 0x0010000004048890 */ /* 0x000fc8000fffe13f */
[----:B------:R-:W-:Y:S02]  /*0520*/  @!UP0 USHF.L.U32 UR5, UR4, 0xb, URZ ;  /* 0x0000000b04058899 */ /* 0x000fe4000800063f */
[----:B------:R-:W-:Y:S01]  /*0530*/  @!UP0 USHF.L.U32 UR4, UR4, 0x1, URZ ;  /* 0x0000000104048899 */ /* 0x000fe2000800063f */
[----:B------:R-:W-:Y:S01]  /*0540*/  IMAD.IADD R14, R2, 0x1, -R3 ;  /* 0x00000001020e7824 */ /* 0x000fe200078e0a03 */
[----:B------:R-:W-:Y:S01]  /*0550*/  @!UP1 UMOV UR9, 0x400 ;  /* 0x0000040000099882 */ /* 0x000fe20000000000 */
[----:B------:R-:W-:Y:S01]  /*0560*/  VOTEU.ALL UP2, P1 ;  /* 0x00000000003f7886 */ /* 0x000fe20000840000 */
[----:B------:R-:W-:Y:S01]  /*0570*/  VOTEU.ALL UP3, P1 ;  /* 0x00000000003f7886 */ /* 0x000fe20000860000 */
[----:B------:R-:W-:Y:S01]  /*0580*/  VOTEU.ALL UP4, P1 ;  /* 0x00000000003f7886 */ /* 0x000fe20000880000 */
[----:B------:R-:W1:Y:S01]  /*0590*/  @!UP1 S2UR UR10, SR_CgaCtaId ;  /* 0x00000000000a99c3 */ /* 0x000e620000008800 */
[----:B------:R-:W-:Y:S01]  /*05a0*/  VOTEU.ALL UP5, P1 ;  /* 0x00000000003f7886 */ /* 0x000fe200008a0000 */
[----:B------:R-:W-:-:S04]  /*05b0*/  SHF.R.S32.HI R3, RZ, 0x1f, R4 ;  /* 0x0000001fff037819 */ /* 0x000fc80000011404 */
[----:B------:R-:W-:-:S04]  /*05c0*/  LEA.HI R3, R3, R4, RZ, 0x7 ;  /* 0x0000000403037211 */ /* 0x000fc800078f38ff */
[----:B------:R-:W-:-:S05]  /*05d0*/  LOP3.LUT R3, R3, 0xffffff80, RZ, 0xc0, !PT ;  /* 0xffffff8003037812 */ /* 0x000fca00078ec0ff */
[----:B------:R-:W-:Y:S01]  /*05e0*/  IMAD.IADD R5, R4, 0x1, -R3 ;  /* 0x0000000104057824 */ /* 0x000fe200078e0a03 */
[----:B0-----:R-:W-:Y:S02]  /*05f0*/  @!UP0 ULEA UR8, UR7, UR6, 0x18 ;  /* 0x0000000607088291 */ /* 0x001fe4000f8ec03f */
[----:B------:R-:W-:-:S04]  /*0600*/  @!UP1 UIADD3 UR6, -UR11, 0x100000, URZ ;  /* 0x001000000b069890 */ /* 0x000fc8000fffe13f */
[----:B------:R-:W-:Y:S02]  /*0610*/  @!UP1 USHF.L.U32 UR7, UR6, 0xb, URZ ;  /* 0x0000000b06079899 */ /* 0x000fe4000800063f */
[----:B------:R-:W-:Y:S01]  /*0620*/  @!UP1 USHF.L.U32 UR6, UR6, 0x1, URZ ;  /* 0x0000000106069899 */ /* 0x000fe2000800063f */
[----:B------:R-:W-:Y:S01]  /*0630*/  VOTEU.ALL UP0, P0 ;  /* 0x00000000003f7886 */ /* 0x000fe20000000000 */
[----:B-1----:R-:W-:Y:S01]  /*0640*/  @!UP1 ULEA UR9, UR10, UR9, 0x18 ;  /* 0x000000090a099291 */ /* 0x002fe2000f8ec03f */
[----:B------:R-:W-:Y:S02]  /*0650*/  VOTEU.ALL UP1, P0 ;  /* 0x00000000003f7886 */ /* 0x000fe40000020000 */
[----:B------:R-:W-:Y:S01]  /*0660*/  ULDC.64 UR10, c[0x0][0x598] ;  /* 0x00016600000a7ab9 */ /* 0x000fe20000000a00 */
[----:B------:R-:W-:Y:S01]  /*0670*/  ISETP.NE.AND P0, PT, R14, 0x3, PT ;  /* 0x000000030e00780c */ /* 0x000fe20003f05270 */
[----:B------:R-:W0:Y:S02]  /*0680*/  FENCE.VIEW.ASYNC.S ;  /* 0x00000000000073c6 */ /* 0x000e240000000000 */
[----:B0-----:R0:W2:Y:S01]  /*0690*/  @!UP0 SYNCS.EXCH.64 URZ, [UR8+0xc0], UR4 ;  /* 0x0000c004083f85b2 */ /* 0x0010a20008000100 */
[----:B------:R-:W-:-:S02]  /*06a0*/  ISETP.NE.U32.AND P1, PT, RZ, UR10, PT ;  /* 0x0000000aff007c0c */ /* 0x000fc4000bf25070 */
[----:B------:R-:W-:Y:S02]  /*06b0*/  ISETP.EQ.OR P0, PT, R14, RZ, !P0 ;  /* 0x000000ff0e00720c */ /* 0x000fe40004702670 */
[----:B------:R-:W-:Y:S02]  /*06c0*/  ISETP.NE.AND.EX P1, PT, RZ, UR11, PT, P1 ;  /* 0x0000000bff007c0c */ /* 0x000fe4000bf25310 */
[----:B------:R-:W-:-:S04]  /*06d0*/  ISETP.EQ.AND P0, PT, R7, RZ, P0 ;  /* 0x000000ff0700720c */ /* 0x000fc80000702270 */
[----:B------:R-:W-:-:S04]  /*06e0*/  SEL R23, RZ, 0x1, !P0 ;  /* 0x00000001ff177807 */ /* 0x000fc80004000000 */
[----:B------:R-:W-:Y:S01]  /*06f0*/  SEL R23, R23, 0x2, P3 ;  /* 0x0000000217177807 */ /* 0x000fe20001800000 */
[----:B------:R0:W2:Y:S01]  /*0700*/  @!UP1 SYNCS.EXCH.64 URZ, [UR8+0xc8], UR4 ;  /* 0x0000c804083f95b2 */ /* 0x0000a20008000100 */
[----:B------:R-:W-:Y:S01]  /*0710*/  NOP ;  /* 0x0000000000007918 */ /* 0x000fe20000000000 */
[----:B------:R0:W2:Y:S01]  /*0720*/  @!UP2 SYNCS.EXCH.64 URZ, [UR9+0xa0], UR6 ;  /* 0x0000a006093fa5b2 */ /* 0x0000a20008000100 */
[----:B------:R0:W2:Y:S01]  /*0730*/  @!UP3 SYNCS.EXCH.64 URZ, [UR9+0xa8], UR6 ;  /* 0x0000a806093fb5b2 */ /* 0x0000a20008000100 */
[----:B------:R0:W2:Y:S01]  /*0740*/  @!UP4 SYNCS.EXCH.64 URZ, [UR9+0xb0], UR6 ;  /* 0x0000b006093fc5b2 */ /* 0x0000a20008000100 */
[----:B------:R0:W2:Y:S01]  /*0750*/  @!UP5 SYNCS.EXCH.64 URZ, [UR9+0xb8], UR6 ;  /* 0x0000b806093fd5b2 */ /* 0x0000a20008000100 */
[----:B------:R-:W-:Y:S01]  /*0760*/  NOP ;  /* 0x0000000000007918 */ /* 0x000fe20000000000 */
[----:B--234-:R-:W-:Y:S06]  /*0770*/  BAR.SYNC.DEFER_BLOCKING 0x0 ;  /* 0x0000000000007b1d */ /* 0x01cfec0000010000 */
[----:B0-----:R-:W-:Y:S05]  /*0780*/  @!P1 BRA `(.L_x_4) ;  /* 0x00000000001c9947 */ /* 0x001fea0003800000 */
[----:B------:R-:W0:Y:S02]  /*0790*/  LDC.64 R2, c[0x0][0x598] ;  /* 0x00016600ff027b82 */ /* 0x000e240000000a00 */
[----:B0-----:R-:W2:Y:S02]  /*07a0*/  LDG.E.64 R2, desc[UR36][R2.64] ;  /* 0x0000002402027981 */ /* 0x001ea4000c1e1b00 */
[----:B--2---:R-:W-:-:S04]  /*07b0*/  ISETP.NE.U32.AND P0, PT, R2, RZ, PT ;  /* 0x000000ff0200720c */ /* 0x004fc80003f05070 */
[----:B------:R-:W-:-:S13]  /*07c0*/  ISETP.NE.AND.EX P0, PT, R3, RZ, PT, P0 ;  /* 0x000000ff0300720c */ /* 0x000fda0003f05300 */
[----:B------:R-:W-:Y:S05]  /*07d0*/  @!P0 BRA `(.L_x_4) ;  /* 0x0000000000088947 */ /* 0x000fea0003800000 */
[----:B------:R1:W5:Y:S01]  /*07e0*/  LD.E R88, desc[UR36][R2.64] ;  /* 0x0000002402587980 */ /* 0x000362000c101900 */
[----:B------:R-:W-:Y:S05]  /*07f0*/  BRA `(.L_x_5) ;  /* 0x0000000000247947 */ /* 0x000fea0003800000 */
.L_x_4:
[----:B------:R-:W-:Y:S02]  /*0800*/  ULDC.64 UR4, c[0x0][0x588] ;  /* 0x0001620000047ab9 */ /* 0x000fe40000000a00 */
[----:B------:R-:W-:-:S04]  /*0810*/  ISETP.NE.U32.AND P0, PT, RZ, UR4, PT ;  /* 0x00000004ff007c0c */ /* 0x000fc8000bf05070 */
[----:B------:R-:W-:-:S13]  /*0820*/  ISETP.NE.AND.EX P0, PT, RZ, UR5, PT, P0 ;  /* 0x00000005ff007c0c */ /* 0x000fda000bf05300 */
[----:B------:R-:W-:Y:S05]  /*0830*/  @!P0 BRA `(.L_x_6) ;  /* 0x00000000000c8947 */ /* 0x000fea0003800000 */
[----:B------:R-:W0:Y:S02]  /*0840*/  LDC.64 R88, c[0x0][0x588] ;  /* 0x00016200ff587b82 */ /* 0x000e240000000a00 */
[----:B0-----:R0:W5:Y:S01]  /*0850*/  LDG.E R88, desc[UR36][R88.64] ;  /* 0x0000002458587981 */ /* 0x001162000c1e1900 */
[----:B------:R-:W-:Y:S05]  /*0860*/  BRA `(.L_x_5) ;  /* 0x0000000000087947 */ /* 0x000fea0003800000 */
.L_x_6:
[----:B------:R-:W-:Y:S02]  /*0870*/  ULDC UR4, c[0x0][0x580] ;  /* 0x0001600000047ab9 */ /* 0x000fe40000000800 */
[----:B------:R-:W-:-:S07]  /*0880*/  IMAD.U32 R88, RZ, RZ, UR4 ;  /* 0x00000004ff587e24 */ /* 0x000fce000f8e00ff */
.L_x_5:
[----:B------:R-:W-:Y:S02]  /*0890*/  ULDC.64 UR4, c[0x0][0x5a0] ;  /* 0x0001680000047ab9 */ /* 0x000fe40000000a00 */
[----:B------:R-:W-:-:S04]  /*08a0*/  ISETP.NE.U32.AND P0, PT, RZ, UR4, PT ;  /* 0x00000004ff007c0c */ /* 0x000fc8000bf05070 */
[----:B------:R-:W-:-:S13]  /*08b0*/  ISETP.NE.AND.EX P0, PT, RZ, UR5, PT, P0 ;  /* 0x00000005ff007c0c */ /* 0x000fda000bf05300 */
[----:B------:R-:W-:Y:S05]  /*08c0*/  @!P0 BRA `(.L_x_7) ;  /* 0x00000000001c8947 */ /* 0x000fea0003800000 */
[----:B-1----:R-:W1:Y:S02]  /*08d0*/  LDC.64 R2, c[0x0][0x5a0] ;  /* 0x00016800ff027b82 */ /* 0x002e640000000a00 */
[----:B-1----:R-:W2:Y:S02]  /*08e0*/  LDG.E.64 R2, desc[UR36][R2.64] ;  /* 0x0000002402027981 */ /* 0x002ea4000c1e1b00 */
[----:B--2---:R-:W-:-:S04]  /*08f0*/  ISETP.NE.U32.AND P0, PT, R2, RZ, PT ;  /* 0x000000ff0200720c */ /* 0x004fc80003f05070 */
[----:B------:R-:W-:-:S13]  /*0900*/  ISETP.NE.AND.EX P0, PT, R3, RZ, PT, P0 ;  /* 0x000000ff0300720c */ /* 0x000fda0003f05300 */
[----:B------:R-:W-:Y:S05]  /*0910*/  @!P0 BRA `(.L_x_7) ;  /* 0x0000000000088947 */ /* 0x000fea0003800000 */
[----:B0-----:R2:W5:Y:S01]  /*0920*/  LD.E R89, desc[UR36][R2.64] ;  /* 0x0000002402597980 */ /* 0x001562000c101900 */
[----:B------:R-:W-:Y:S05]  /*0930*/  BRA `(.L_x_8) ;  /* 0x0000000000247947 */ /* 0x000fea0003800000 */
.L_x_7:
[----:B------:R-:W-:Y:S02]  /*0940*/  ULDC.64 UR4, c[0x0][0x590] ;  /* 0x0001640000047ab9 */ /* 0x000fe40000000a00 */
[----:B------:R-:W-:-:S04]  /*0950*/  ISETP.NE.U32.AND P0, PT, RZ, UR4, PT ;  /* 0x00000004ff007c0c */ /* 0x000fc8000bf05070 */
[----:B------:R-:W-:-:S13]  /*0960*/  ISETP.NE.AND.EX P0, PT, RZ, UR5, PT, P0 ;  /* 0x00000005ff007c0c */ /* 0x000fda000bf05300 */
[----:B------:R-:W-:Y:S05]  /*0970*/  @!P0 BRA `(.L_x_9) ;  /* 0x00000000000c8947 */ /* 0x000fea0003800000 */
[----:B-1----:R-:W0:Y:S02]  /*0980*/  LDC.64 R2, c[0x0][0x590] ;  /* 0x00016400ff027b82 */ /* 0x002e240000000a00 */
[----:B0-----:R0:W5:Y:S01]  /*0990*/  LDG.E R89, desc[UR36][R2.64] ;  /* 0x0000002402597981 */ /* 0x001162000c1e1900 */
[----:B------:R-:W-:Y:S05]  /*09a0*/  BRA `(.L_x_8) ;  /* 0x0000000000087947 */ /* 0x000fea0003800000 */
.L_x_9:
[----:B------:R-:W-:Y:S02]  /*09b0*/  ULDC UR4, c[0x0][0x584] ;  /* 0x0001610000047ab9 */ /* 0x000fe40000000800 */
[----:B0-----:R-:W-:-:S07]  /*09c0*/  IMAD.U32 R89, RZ, RZ, UR4 ;  /* 0x00000004ff597e24 */ /* 0x001fce000f8e00ff */
.L_x_8:
[----:B012---:R-:W0:Y:S01]  /*09d0*/  LDC R2, c[0x0][0x65c] ;  /* 0x00019700ff027b82 */ /* 0x007e220000000800 */
[----:B------:R-:W1:Y:S01]  /*09e0*/  S2R R15, SR_CTAID.Y ;  /* 0x00000000000f7919 */ /* 0x000e620000002600 */
[----:B------:R-:W-:Y:S01]  /*09f0*/  ULDC UR6, c[0x0][0x28c] ;  /* 0x0000a30000067ab9 */ /* 0x000fe20000000800 */
[----:B------:R-:W-:Y:S01]  /*0a00*/  ISETP.NE.AND P0, PT, R7, 0x2, PT ;  /* 0x000000020700780c */ /* 0x000fe20003f05270 */
[----:B------:R-:W-:Y:S01]  /*0a10*/  UIADD3 UR6, UR6, 0x3f, URZ ;  /* 0x0000003f06067890 */ /* 0x000fe2000fffe03f */
[----:B------:R-:W2:Y:S01]  /*0a20*/  S2R R6, SR_CTAID.X ;  /* 0x0000000000067919 */ /* 0x000ea20000002500 */
[----:B------:R-:W-:Y:S01]  /*0a30*/  UMOV UR38, URZ ;  /* 0x0000003f00267c82 */ /* 0x000fe20008000000 */
[----:B------:R-:W-:Y:S01]  /*0a40*/  UMOV UR39, URZ ;  /* 0x0000003f00277c82 */ /* 0x000fe20008000000 */
[----:B------:R-:W-:Y:S01]  /*0a50*/  USHF.R.S32.HI UR7, URZ, 0x1f, UR6 ;  /* 0x0000001f3f077899 */ /* 0x000fe20008011406 */
[----:B------:R-:W-:-:S03]  /*0a60*/  ULDC.64 UR8, c[0x0][0x650] ;  /* 0x0001940000087ab9 */ /* 0x000fc60000000a00 */
[----:B------:R-:W-:-:S04]  /*0a70*/  ULEA.HI UR7, UR7, UR6, URZ, 0x6 ;  /* 0x0000000607077291 */ /* 0x000fc8000f8f303f */
[----:B------:R-:W-:Y:S01]  /*0a80*/  USHF.R.S32.HI UR40, URZ, 0x6, UR7 ;  /* 0x000000063f287899 */ /* 0x000fe20008011407 */
[----:B0-----:R-:W-:-:S13]  /*0a90*/  ISETP.NE.AND P1, PT, R2, 0x1, PT ;  /* 0x000000010200780c */ /* 0x001fda0003f25270 */
[----:B------:R-:W2:Y:S01]  /*0aa0*/  @P1 LDC R17, c[0x0][0x10] ;  /* 0x00000400ff111b82 */ /* 0x000ea20000000800 */
[----:B-1----:R-:W-:Y:S02]  /*0ab0*/  @P1 IMAD.MOV.U32 R8, RZ, RZ, R15 ;  /* 0x000000ffff081224 */ /* 0x002fe400078e000f */
[----:B------:R-:W-:Y:S02]  /*0ac0*/  @P1 IMAD.MOV.U32 R9, RZ, RZ, RZ ;  /* 0x000000ffff091224 */ /* 0x000fe400078e00ff */
[----:B------:R-:W-:-:S03]  /*0ad0*/  @P1 IMAD.MOV.U32 R7, RZ, RZ, RZ ;  /* 0x000000ffff071224 */ /* 0x000fc600078e00ff */
[----:B------:R-:W0:Y:S01]  /*0ae0*/  @!P1 LDC R3, c[0x0][0xc] ;  /* 0x00000300ff039b82 */ /* 0x000e220000000800 */
[----:B------:R-:W-:Y:S01]  /*0af0*/  ULDC UR4, c[0x0][0xc] ;  /* 0x0000030000047ab9 */ /* 0x000fe20000000800 */
[----:B------:R-:W-:Y:S02]  /*0b00*/  ULDC UR5, c[0x0][0x10] ;  /* 0x0000040000057ab9 */ /* 0x000fe40000000800 */
[----:B------:R-:W-:-:S04]  /*0b10*/  UIMAD.WIDE.U32 UR4, UR4, UR5, URZ ;  /* 0x00000005040472a5 */ /* 0x000fc8000f8e003f */
[----:B------:R-:W1:Y:S01]  /*0b20*/  LDC R0, c[0x0][0x14] ;  /* 0x00000500ff007b82 */ /* 0x000e620000000800 */
[----:B--2---:R-:W-:-:S04]  /*0b30*/  @P1 IMAD.WIDE.U32 R16, R6, R17, R8 ;  /* 0x0000001106101225 */ /* 0x004fc800078e0008 */
[----:B------:R-:W-:Y:S02]  /*0b40*/  @P1 IMAD.IADD R17, R17, 0x1, R7 ;  /* 0x0000000111111824 */ /* 0x000fe400078e0207 */
[----:B------:R-:W-:Y:S02]  /*0b50*/  IMAD.MOV.U32 R7, RZ, RZ, RZ ;  /* 0x000000ffff077224 */ /* 0x000fe400078e00ff */
[----:B0-----:R-:W-:-:S04]  /*0b60*/  @!P1 IMAD.WIDE.U32 R8, R3, R15, R6 ;  /* 0x0000000f03089225 */ /* 0x001fc800078e0006 */
[----:B------:R-:W-:Y:S02]  /*0b70*/  @!P1 IMAD.MOV.U32 R16, RZ, RZ, R8 ;  /* 0x000000ffff109224 */ /* 0x000fe400078e0008 */
[----:B-1----:R-:W-:-:S04]  /*0b80*/  IMAD.WIDE.U32 R10, R0, UR4, RZ ;  /* 0x00000004000a7c25 */ /* 0x002fc8000f8e00ff */
[----:B------:R-:W-:Y:S01]  /*0b90*/  IMAD R3, R0, UR5, RZ ;  /* 0x0000000500037c24 */ /* 0x000fe2000f8e02ff */
[----:B------:R0:W-:Y:S01]  /*0ba0*/  STL.64 [R1], R10 ;  /* 0x0000000a01007387 */ /* 0x0001e20000100a00 */
[----:B------:R-:W-:Y:S02]  /*0bb0*/  @!P1 IMAD.MOV.U32 R17, RZ, RZ, R9 ;  /* 0x000000ffff119224 */ /* 0x000fe400078e0009 */
[----:B------:R-:W-:Y:S01]  /*0bc0*/  IMAD.IADD R0, R11, 0x1, R3 ;  /* 0x000000010b007824 */ /* 0x000fe200078e0203 */
[----:B------:R-:W-:Y:S06]  /*0bd0*/  @P0 BRA `(.L_x_10) ;  /* 0x0000000000200947 */ /* 0x000fec0003800000 */
[----:B------:R-:W-:Y:S01]  /*0be0*/  UISETP.GE.U32.AND UP0, UPT, UR40, 0x9, UPT ;  /* 0x000000092800788c */ /* 0x000fe2000bf06070 */
[----:B------:R-:W-:Y:S01]  /*0bf0*/  IADD3 R16, P0, R16, R10, RZ ;  /* 0x0000000a10107210 */ /* 0x000fe20007f1e0ff */
[----:B------:R-:W-:Y:S01]  /*0c00*/  UIMAD.WIDE.U32 UR4, UR40, 0x38e38e39, URZ ;  /* 0x38e38e39280478a5 */ /* 0x000fe2000f8e003f */
[----:B------:R-:W-:-:S03]  /*0c10*/  UMOV UR39, URZ ;  /* 0x0000003f00277c82 */ /* 0x000fc60008000000 */
[----:B------:R-:W-:Y:S01]  /*0c20*/  USHF.R.U32.HI UR4, URZ, 0x1, UR5 ;  /* 0x000000013f047899 */ /* 0x000fe20008011605 */
[----:B------:R-:W-:-:S03]  /*0c30*/  IMAD.X R17, R0, 0x1, R17, P0 ;  /* 0x0000000100117824 */ /* 0x000fc600000e0611 */
[----:B------:R-:W-:Y:S02]  /*0c40*/  UIMAD UR38, UR4, -0x9, UR40 ;  /* 0xfffffff7042678a4 */ /* 0x000fe4000f8e0228 */
[----:B------:R-:W-:-:S12]  /*0c50*/  @UP0 ULOP3.LUT UR39, UR4, 0x1, URZ, 0xc0, !UPT ;  /* 0x0000000104270892 */ /* 0x000fd8000f8ec03f */
.L_x_10:
[----:B------:R-:W-:Y:S01]  /*0c60*/  ISETP.GE.U32.AND P0, PT, R16, UR8, PT ;  /* 0x0000000810007c0c */ /* 0x000fe2000bf06070 */
[----:B------:R-:W-:Y:S01]  /*0c70*/  IMAD.MOV.U32 R22, RZ, RZ, -0x1 ;  /* 0xffffffffff167424 */ /* 0x000fe200078e00ff */
[----:B------:R-:W-:Y:S01]  /*0c80*/  PRMT R3, RZ, 0x7610, R3 ;  /* 0x00007610ff037816 */ /* 0x000fe20000000003 */
[----:B------:R-:W-:Y:S01]  /*0c90*/  IMAD.MOV.U32 R18, RZ, RZ, -0x1 ;  /* 0xffffffffff127424 */ /* 0x000fe200078e00ff */
[----:B------:R-:W-:Y:S01]  /*0ca0*/  ISETP.GE.U32.AND.EX P0, PT, R17, UR9, PT, P0 ;  /* 0x0000000911007c0c */ /* 0x000fe2000bf06100 */
[----:B------:R-:W-:-:S12]  /*0cb0*/  IMAD.MOV.U32 R19, RZ, RZ, -0x1 ;  /* 0xffffffffff137424 */ /* 0x000fd800078e00ff */
[----:B------:R-:W-:Y:S05]  /*0cc0*/  @P0 BRA `(.L_x_11) ;  /* 0x0000000400580947 */ /* 0x000fea0003800000 */
[----:B------:R-:W1:Y:S01]  /*0cd0*/  LDC.64 R20, c[0x0][0x628] ;  /* 0x00018a00ff147b82 */ /* 0x000e620000000a00 */
[----:B------:R-:W-:Y:S02]  /*0ce0*/  IMAD.MOV.U32 R8, RZ, RZ, R16 ;  /* 0x000000ffff087224 */ /* 0x000fe400078e0010 */
[----:B------:R-:W-:-:S05]  /*0cf0*/  IMAD.MOV.U32 R9, RZ, RZ, R17 ;  /* 0x000000ffff097224 */ /* 0x000fca00078e0011 */
[----:B------:R-:W2:Y:S08]  /*0d00*/  LDC R18, c[0x0][0x630] ;  /* 0x00018c00ff127b82 */ /* 0x000eb00000000800 */
[----:B------:R-:W3:Y:S01]  /*0d10*/  LDC.64 R24, c[0x0][0x620] ;  /* 0x00018800ff187b82 */ /* 0x000ee20000000a00 */
[----:B-1----:R-:W-:-:S04]  /*0d20*/  ISETP.NE.U32.AND P0, PT, R20, RZ, PT ;  /* 0x000000ff1400720c */ /* 0x002fc80003f05070 */
[----:B------:R-:W-:-:S13]  /*0d30*/  ISETP.NE.AND.EX P0, PT, R21, RZ, PT, P0 ;  /* 0x000000ff1500720c */ /* 0x000fda0003f05300 */
[----:B--23--:R-:W-:Y:S05]  /*0d40*/  @!P0 BRA `(.L_x_12) ;  /* 0x0000000000288947 */ /* 0x00cfea0003800000 */
[----:B------:R-:W1:Y:S02]  /*0d50*/  LDC R3, c[0x0][0x634] ;  /* 0x00018d00ff037b82 */ /* 0x000e640000000800 */
[----:B-1----:R-:W-:-:S05]  /*0d60*/  IADD3 R3, P0, R16, R3, RZ ;  /* 0x0000000310037210 */ /* 0x002fca0007f1e0ff */
[----:B------:R-:W-:-:S04]  /*0d70*/  IMAD.X R19, RZ, RZ, R17, P0 ;  /* 0x000000ffff137224 */ /* 0x000fc800000e0611 */
[----:B------:R-:W-:-:S04]  /*0d80*/  IMAD.WIDE.U32 R8, R19, R20, RZ ;  /* 0x0000001413087225 */ /* 0x000fc800078e00ff */
[----:B0-----:R-:W-:-:S04]  /*0d90*/  IMAD.WIDE.U32 R10, P0, R3, R21, R8 ;  /* 0x00000015030a7225 */ /* 0x001fc80007800008 */
[----:B------:R-:W-:-:S04]  /*0da0*/  IMAD.WIDE.U32 R8, R3, R20, RZ ;  /* 0x0000001403087225 */ /* 0x000fc800078e00ff */
[----:B------:R-:W-:Y:S01]  /*0db0*/  IMAD.X R13, RZ, RZ, RZ, P0 ;  /* 0x000000ffff0d7224 */ /* 0x000fe200000e06ff */
[----:B------:R-:W-:Y:S01]  /*0dc0*/  IADD3 RZ, P0, R9, R10, RZ ;  /* 0x0000000a09ff7210 */ /* 0x000fe20007f1e0ff */
[----:B------:R-:W-:-:S04]  /*0dd0*/  IMAD.MOV.U32 R12, RZ, RZ, R11 ;  /* 0x000000ffff0c7224 */ /* 0x000fc800078e000b */
[----:B------:R-:W-:-:S08]  /*0de0*/  IMAD.WIDE.U32.X R8, R19, R21, R12, P0 ;  /* 0x0000001513087225 */ /* 0x000fd000000e040c */
.L_x_12:
[-CC-:B------:R-:W-:Y:S01]  /*0df0*/  SHF.R.U64 R30, R8, R18.reuse, R9.reuse ;  /* 0x00000012081e7219 */ /* 0x180fe20000001209 */
[----:B------:R-:W1:Y:S01]  /*0e00*/  LDC R12, c[0x0][0x618] ;  /* 0x00018600ff0c7b82 */ /* 0x000e620000000800 */
[----:B------:R-:W-:Y:S01]  /*0e10*/  SHF.R.U32.HI R7, RZ, R18, R9 ;  /* 0x00000012ff077219 */ /* 0x000fe20000011609 */
[----:B------:R-:W-:Y:S01]  /*0e20*/  ULDC UR4, c[0x0][0x150] ;  /* 0x0000540000047ab9 */ /* 0x000fe20000000800 */
[----:B0-----:R-:W-:Y:S02]  /*0e30*/  IADD3 R11, P0, RZ, -R30, RZ ;  /* 0x8000001eff0b7210 */ /* 0x001fe40007f1e0ff */
[----:B------:R-:W-:-:S03]  /*0e40*/  I2FP.F32.U32 R3, R6 ;  /* 0x0000000600037245 */ /* 0x000fc60000201000 */
[----:B------:R-:W0:Y:S01]  /*0e50*/  LDC.64 R26, c[0x0][0x640] ;  /* 0x00019000ff1a7b82 */ /* 0x000e220000000a00 */
[----:B------:R-:W-:Y:S02]  /*0e60*/  IMAD.X R13, RZ, RZ, ~R7, P0 ;  /* 0x000000ffff0d7224 */ /* 0x000fe400000e0e07 */
[----:B------:R-:W-:Y:S01]  /*0e70*/  FMUL R3, R3, UR4 ;  /* 0x0000000403037c20 */ /* 0x000fe20008400000 */
[----:B------:R-:W-:Y:S01]  /*0e80*/  IMAD.WIDE.U32 R8, R11, R24, R16 ;  /* 0x000000180b087225 */ /* 0x000fe200078e0010 */
[----:B------:R-:W-:-:S03]  /*0e90*/  ULDC UR4, c[0x0][0x154] ;  /* 0x0000550000047ab9 */ /* 0x000fc60000000800 */
[----:B------:R-:W-:Y:S01]  /*0ea0*/  IMAD R10, R13, R24, RZ ;  /* 0x000000180d0a7224 */ /* 0x000fe200078e02ff */
[----:B------:R-:W2:Y:S01]  /*0eb0*/  LDC R7, c[0x0][0x144] ;  /* 0x00005100ff077b82 */ /* 0x000ea20000000800 */
[----:B------:R-:W3:Y:S02]  /*0ec0*/  F2I.U32.TRUNC.NTZ R3, R3 ;  /* 0x0000000300037305 */ /* 0x000ee4000020f000 */
[----:B------:R-:W-:-:S04]  /*0ed0*/  IMAD R11, R11, R25, R10 ;  /* 0x000000190b0b7224 */ /* 0x000fc800078e020a */
[----:B------:R-:W-:Y:S01]  /*0ee0*/  IMAD.IADD R9, R9, 0x1, R11 ;  /* 0x0000000109097824 */ /* 0x000fe200078e020b */
[----:B------:R-:W4:Y:S01]  /*0ef0*/  LDC R18, c[0x0][0x608] ;  /* 0x00018200ff127b82 */ /* 0x000f220000000800 */
[----:B------:R-:W-:-:S03]  /*0f00*/  IMAD.MOV.U32 R11, RZ, RZ, -0x1 ;  /* 0xffffffffff0b7424 */ /* 0x000fc600078e00ff */
[-C--:B-1----:R-:W-:Y:S02]  /*0f10*/  SHF.R.U64 R22, R8, R12.reuse, R9 ;  /* 0x0000000c08167219 */ /* 0x082fe40000001209 */
[----:B------:R-:W-:Y:S02]  /*0f20*/  I2FP.F32.U32 R8, R15 ;  /* 0x0000000f00087245 */ /* 0x000fe40000201000 */
[----:B------:R-:W1:Y:S01]  /*0f30*/  LDC R24, c[0x0][0x658] ;  /* 0x00019600ff187b82 */ /* 0x000e620000000800 */
[----:B0-----:R-:W-:Y:S01]  /*0f40*/  ISETP.NE.U32.AND P0, PT, R26, RZ, PT ;  /* 0x000000ff1a00720c */ /* 0x001fe20003f05070 */
[----:B---3--:R-:W-:Y:S01]  /*0f50*/  IMAD.MOV R10, RZ, RZ, -R3 ;  /* 0x000000ffff0a7224 */ /* 0x008fe200078e0a03 */
[----:B------:R-:W-:Y:S01]  /*0f60*/  SHF.R.U32.HI R9, RZ, R12, R9 ;  /* 0x0000000cff097219 */ /* 0x000fe20000011609 */
[----:B------:R-:W-:Y:S01]  /*0f70*/  FMUL R8, R8, UR4 ;  /* 0x0000000408087c20 */ /* 0x000fe20008400000 */
[----:B------:R-:W-:-:S03]  /*0f80*/  ISETP.NE.AND.EX P0, PT, R27, RZ, PT, P0 ;  /* 0x000000ff1b00720c */ /* 0x000fc60003f05300 */
[----:B------:R-:W0:Y:S01]  /*0f90*/  LDC R20, c[0x0][0x148] ;  /* 0x00005200ff147b82 */ /* 0x000e220000000800 */
[----:B--2---:R-:W-:-:S07]  /*0fa0*/  IMAD R3, R7, R10, R6 ;  /* 0x0000000a07037224 */ /* 0x004fce00078e0206 */
[----:B------:R-:W2:Y:S01]  /*0fb0*/  LDC R21, c[0x0][0x600] ;  /* 0x00018000ff157b82 */ /* 0x000ea20000000800 */
[-CC-:B----4-:R-:W-:Y:S02]  /*0fc0*/  SHF.R.U64 R32, R22, R18.reuse, R9.reuse ;  /* 0x0000001216207219 */ /* 0x190fe40000001209 */
[----:B------:R-:W-:Y:S01]  /*0fd0*/  SHF.R.U32.HI R7, RZ, R18, R9 ;  /* 0x00000012ff077219 */ /* 0x000fe20000011609 */
[----:B------:R-:W-:Y:S01]  /*0fe0*/  IMAD.MOV.U32 R9, RZ, RZ, 0x1 ;  /* 0x00000001ff097424 */ /* 0x000fe200078e00ff */
[----:B------:R3:W4:Y:S03]  /*0ff0*/  F2I.U32.TRUNC.NTZ R18, R8 ;  /* 0x0000000800127305 */ /* 0x000726000020f000 */
[----:B------:R-:W0:Y:S01]  /*1000*/  LDC R25, c[0x0][0x648] ;  /* 0x00019200ff197b82 */ /* 0x000e220000000800 */
[-C--:B-1----:R-:W-:Y:S02]  /*1010*/  SHF.L.U32 R6, R11, R24.reuse, RZ ;  /* 0x000000180b067219 */ /* 0x082fe400000006ff */
[----:B------:R-:W-:-:S02]  /*1020*/  SHF.R.U64 R34, R32, R24, R7 ;  /* 0x0000001820227219 */ /* 0x000fc40000001207 */
[----:B------:R-:W-:Y:S02]  /*1030*/  LOP3.LUT R13, RZ, R6, RZ, 0x33, !PT ;  /* 0x00000006ff0d7212 */ /* 0x000fe400078e33ff */
[-C--:B------:R-:W-:Y:S01]  /*1040*/  SHF.R.U32.HI R7, RZ, R24.reuse, R7 ;  /* 0x00000018ff077219 */ /* 0x080fe20000011607 */
[----:B------:R-:W1:Y:S01]  /*1050*/  LDC R29, c[0x0][0x638] ;  /* 0x00018e00ff1d7b82 */ /* 0x000e620000000800 */
[----:B------:R-:W-:Y:S01]  /*1060*/  SHF.L.U32 R12, R9, R24, RZ ;  /* 0x00000018090c7219 */ /* 0x000fe200000006ff */
[----:B------:R-:W-:-:S06]  /*1070*/  IMAD.MOV.U32 R6, RZ, RZ, R34 ;  /* 0x000000ffff067224 */ /* 0x000fcc00078e0022 */
[----:B------:R-:W0:Y:S01]  /*1080*/  LDC R28, c[0x0][0x610] ;  /* 0x00018400ff1c7b82 */ /* 0x000e220000000800 */
[----:B---34-:R-:W-:Y:S05]  /*1090*/  @!P0 BRA `(.L_x_13) ;  /* 0x0000000000288947 */ /* 0x018fea0003800000 */
[----:B------:R-:W3:Y:S02]  /*10a0*/  LDC R11, c[0x0][0x64c] ;  /* 0x00019300ff0b7b82 */ /* 0x000ee40000000800 */
[----:B---3--:R-:W-:-:S05]  /*10b0*/  IADD3 R11, P0, R34, R11, RZ ;  /* 0x0000000b220b7210 */ /* 0x008fca0007f1e0ff */
[----:B------:R-:W-:-:S04]  /*10c0*/  IMAD.X R19, RZ, RZ, R7, P0 ;  /* 0x000000ffff137224 */ /* 0x000fc800000e0607 */
[----:B------:R-:W-:-:S04]  /*10d0*/  IMAD.WIDE.U32 R6, R19, R26, RZ ;  /* 0x0000001a13067225 */ /* 0x000fc800078e00ff */
[----:B------:R-:W-:-:S04]  /*10e0*/  IMAD.WIDE.U32 R8, P0, R11, R27, R6 ;  /* 0x0000001b0b087225 */ /* 0x000fc80007800006 */
[----:B------:R-:W-:-:S04]  /*10f0*/  IMAD.WIDE.U32 R6, R11, R26, RZ ;  /* 0x0000001a0b067225 */ /* 0x000fc800078e00ff */
[----:B------:R-:W-:Y:S01]  /*1100*/  IMAD.X R11, RZ, RZ, RZ, P0 ;  /* 0x000000ffff0b7224 */ /* 0x000fe200000e06ff */
[----:B------:R-:W-:Y:S01]  /*1110*/  IADD3 RZ, P0, R7, R8, RZ ;  /* 0x0000000807ff7210 */ /* 0x000fe20007f1e0ff */
[----:B------:R-:W-:-:S04]  /*1120*/  IMAD.MOV.U32 R10, RZ, RZ, R9 ;  /* 0x000000ffff0a7224 */ /* 0x000fc800078e0009 */
[----:B------:R-:W-:-:S08]  /*1130*/  IMAD.WIDE.U32.X R6, R19, R27, R10, P0 ;  /* 0x0000001b13067225 */ /* 0x000fd000000e040a */
.L_x_13:
[----:B0-----:R-:W-:Y:S01]  /*1140*/  SHF.R.U64 R6, R6, R25, R7 ;  /* 0x0000001906067219 */ /* 0x001fe20000001207 */
[----:B--2---:R-:W-:Y:S01]  /*1150*/  VIADD R7, R21, 0xffffffff ;  /* 0xffffffff15077836 */ /* 0x004fe20000000000 */
[----:B------:R-:W-:Y:S01]  /*1160*/  LOP3.LUT R13, R32, R13, RZ, 0xc0, !PT ;  /* 0x0000000d200d7212 */ /* 0x000fe200078ec0ff */
[----:B------:R-:W-:Y:S02]  /*1170*/  IMAD.MOV R18, RZ, RZ, -R18 ;  /* 0x000000ffff127224 */ /* 0x000fe400078e0a12 */
[----:B------:R-:W-:Y:S01]  /*1180*/  IMAD.MOV R8, RZ, RZ, -R6 ;  /* 0x000000ffff087224 */ /* 0x000fe200078e0a06 */
[----:B------:R-:W-:Y:S01]  /*1190*/  LOP3.LUT R7, R22, R7, RZ, 0xc0, !PT ;  /* 0x0000000716077212 */ /* 0x000fe200078ec0ff */
[----:B------:R-:W-:Y:S02]  /*11a0*/  IMAD R12, R12, R6, R13 ;  /* 0x000000060c0c7224 */ /* 0x000fe400078e020d */
[----:B------:R-:W-:Y:S02]  /*11b0*/  @P1 IMAD R3, R20, R18, R15 ;  /* 0x0000001214031224 */ /* 0x000fe400078e020f */
[----:B-1----:R-:W-:-:S02]  /*11c0*/  IMAD R6, R8, R29, R34 ;  /* 0x0000001d08067224 */ /* 0x002fc400078e0222 */
[----:B------:R-:W-:Y:S02]  /*11d0*/  IMAD R22, R12, R28, R3 ;  /* 0x0000001c0c167224 */ /* 0x000fe400078e0203 */
[----:B------:R-:W-:Y:S02]  /*11e0*/  IMAD R7, R6, R21, R7 ;  /* 0x0000001506077224 */ /* 0x000fe400078e0207 */
[----:B------:R-:W-:Y:S02]  /*11f0*/  IMAD.MOV.U32 R3, RZ, RZ, 0x1 ;  /* 0x00000001ff037424 */ /* 0x000fe400078e00ff */
[----:B------:R-:W-:Y:S01]  /*1200*/  IMAD.MOV.U32 R19, RZ, RZ, R30 ;  /* 0x000000ffff137224 */ /* 0x000fe200078e001e */
[----:B------:R-:W-:Y:S02]  /*1210*/  SEL R18, R7, R22, !P1 ;  /* 0x0000001607127207 */ /* 0x000fe40004800000 */
[----:B------:R-:W-:-:S07]  /*1220*/  SEL R22, R22, R7, !P1 ;  /* 0x0000000716167207 */ /* 0x000fce0004800000 */
.L_x_11:
[----:B------:R-:W-:Y:S05]  /*1230*/  @!P2 BRA `(.L_x_14) ;  /* 0x00000054006ca947 */ /* 0x000fea0003800000 */
[----:B------:R-:W-:-:S13]  /*1240*/  ISETP.GT.U32.AND P0, PT, R31, 0x1, PT ;  /* 0x000000011f00780c */ /* 0x000fda0003f04070 */
[----:B------:R-:W-:Y:S05]  /*1250*/  @P0 EXIT ;  /* 0x000000000000094d */ /* 0x000fea0003800000 */
.L_x_15:
[----:B------:R-:W-:-:S08]  /*1260*/  NOP ;  /* 0x0000000000007918 */ /* 0x000fd00000000000 */
[----:B------:R-:W1:Y:S02]  /*1270*/  USETMAXREG.TRY_ALLOC.CTAPOOL UP0, 0xe8 ;  /* 0x000000e8000079c8 */ /* 0x000e640008000600 */
[----:B-1----:R-:W-:-:S13]  /*1280*/  PLOP3.LUT P0, PT, PT, PT, UP0, 0x80, 0x0 ;  /* 0x000000000000781c */ /* 0x002fda0003f0f008 */
[----:B------:R-:W-:Y:S05]  /*1290*/  @!P0 BRA `(.L_x_15) ;  /* 0xfffffffc00f08947 */ /* 0x000fea000383ffff */
[----:B------:R-:W-:-:S13]  /*12a0*/  LOP3.LUT P0, RZ, R3, 0xff, RZ, 0xc0, !PT ;  /* 0x000000ff03ff7812 */ /* 0x000fda000780c0ff */
[----:B------:R-:W-:Y:S05]  /*12b0*/  @!P0 EXIT ;  /* 0x000000000000894d */ /* 0x000fea0003800000 */
[----:B------:R-:W2:Y:S01]  /*12c0*/  LDL.64 R8, [R1] ;  /* 0x0000000001087983 */ /* 0x000ea20000100a00 */
[----:B------:R-:W-:Y:S01]  /*12d0*/  SHF.R.S32.HI R4, RZ, 0x1f, R5 ;  /* 0x0000001fff047819 */ /* 0x000fe20000011405 */
[----:B------:R-:W1:Y:S01]  /*12e0*/  S2UR UR4, SR_CgaCtaId ;  /* 0x00000000000479c3 */ /* 0x000e620000008800 */
[----:B------:R-:W-:Y:S01]  /*12f0*/  UISETP.LT.AND UP0, UPT, UR40, 0x1, UPT ;  /* 0x000000012800788c */ /* 0x000fe2000bf01270 */
[----:B------:R-:W-:Y:S01]  /*1300*/  LOP3.LUT R102, R23, 0x1, RZ, 0xfc, !PT ;  /* 0x0000000117667812 */ /* 0x000fe200078efcff */
[----:B------:R-:W-:Y:S01]  /*1310*/  UIADD3 UR5, UR43, -0x1, URZ ;  /* 0xffffffff2b057890 */ /* 0x000fe2000fffe03f */
[CC--:B------:R-:W-:Y:S01]  /*1320*/  LEA.HI R3, R4.reuse, R5.reuse, RZ, 0x2 ;  /* 0x0000000504037211 */ /* 0x0c0fe200078f10ff */
[----:B------:R-:W-:Y:S01]  /*1330*/  USEL UR42, UR40, 0x1, UP0 ;  /* 0x00000001282a7887 */ /* 0x000fe20008000000 */
[----:B------:R-:W-:Y:S01]  /*1340*/  LEA.HI R4, R4, R5, RZ, 0x5 ;  /* 0x0000000504047211 */ /* 0x000fe200078f28ff */
[----:B------:R-:W-:Y:S01]  /*1350*/  UMOV UR41, 0x400 ;  /* 0x0000040000297882 */ /* 0x000fe20000000000 */
[--C-:B------:R-:W-:Y:S01]  /*1360*/  SHF.R.S32.HI R90, RZ, 0x2, R3.reuse ;  /* 0x00000002ff5a7819 */ /* 0x100fe20000011403 */
[----:B------:R-:W3:Y:S01]  /*1370*/  LDC R96, c[0x0][0x658] ;  /* 0x00019600ff607b82 */ /* 0x000ee20000000800 */
[----:B------:R-:W-:Y:S01]  /*1380*/  SHF.R.S32.HI R7, RZ, 0x1f, R3 ;  /* 0x0000001fff077819 */ /* 0x000fe20000011403 */
[----:B------:R-:W-:Y:S01]  /*1390*/  UISETP.NE.AND UP0, UPT, UR5, URZ, UPT ;  /* 0x0000003f0500728c */ /* 0x000fe2000bf05270 */
[----:B------:R-:W-:Y:S01]  /*13a0*/  LOP3.LUT R6, R3, 0xfffffffc, RZ, 0xc0, !PT ;  /* 0xfffffffc03067812 */ /* 0x000fe200078ec0ff */
[----:B------:R-:W-:Y:S01]  /*13b0*/  ULDC UR6, c[0x0][0x284] ;  /* 0x0000a10000067ab9 */ /* 0x000fe20000000800 */
[----:B------:R-:W-:Y:S01]  /*13c0*/  LEA.HI R7, R7, R90, RZ, 0x3 ;  /* 0x0000005a07077211 */ /* 0x000fe200078f18ff */
[----:B------:R-:W-:Y:S01]  /*13d0*/  USHF.L.U32 UR45, UR40, 0x1, URZ ;  /* 0x00000001282d7899 */ /* 0x000fe2000800063f */
[----:B------:R-:W-:Y:S01]  /*13e0*/  SHF.R.S32.HI R3, RZ, 0x5, R4 ;  /* 0x00000005ff037819 */ /* 0x000fe20000011404 */
[----:B------:R-:W4:Y:S01]  /*13f0*/  LDC.64 R94, c[0x0][0x5c8] ;  /* 0x00017200ff5e7b82 */ /* 0x000f220000000a00 */
[----:B------:R-:W-:Y:S01]  /*1400*/  LOP3.LUT R7, R7, 0xfffffff8, RZ, 0xc0, !PT ;  /* 0xfffffff807077812 */ /* 0x000fe200078ec0ff */
[----:B------:R-:W-:Y:S01]  /*1410*/  IMAD.IADD R6, R5, 0x1, -R6 ;  /* 0x0000000105067824 */ /* 0x000fe200078e0a06 */
[----:B------:R-:W-:Y:S01]  /*1420*/  UIADD3 UR42, -UR42, UR40, URZ ;  /* 0x000000282a2a7290 */ /* 0x000fe2000fffe13f */
[----:B------:R-:W-:-:S02]  /*1430*/  IMAD.MOV.U32 R5, RZ, RZ, 0x1 ;  /* 0x00000001ff057424 */ /* 0x000fc400078e00ff */
[----:B------:R-:W-:Y:S01]  /*1440*/  IMAD.IADD R90, R90, 0x1, -R7 ;  /* 0x000000015a5a7824 */ /* 0x000fe200078e0a07 */
[----:B-1----:R-:W-:Y:S01]  /*1450*/  ULEA UR41, UR4, UR41, 0x18 ;  /* 0x0000002904297291 */ /* 0x002fe2000f8ec03f */
[----:B------:R-:W1:Y:S01]  /*1460*/  LDC R97, c[0x0][0x288] ;  /* 0x0000a200ff617b82 */ /* 0x000e620000000800 */
[----:B------:R-:W-:Y:S01]  /*1470*/  USHF.L.U32 UR4, UR5, 0x3, URZ ;  /* 0x0000000305047899 */ /* 0x000fe2000800063f */
[--C-:B------:R-:W-:Y:S01]  /*1480*/  IMAD R101, R3, -0x10, -R90.reuse ;  /* 0xfffffff003657824 */ /* 0x100fe200078e0a5a */
[--C-:B------:R-:W-:Y:S01]  /*1490*/  SHF.R.S32.HI R91, RZ, 0x1f, R90.reuse ;  /* 0x0000001fff5b7819 */ /* 0x100fe2000001145a */
[----:B------:R-:W-:Y:S01]  /*14a0*/  USEL UR5, URZ, 0x1, UP0 ;  /* 0x000000013f057887 */ /* 0x000fe20008000000 */
[----:B------:R-:W-:Y:S01]  /*14b0*/  IMAD.SHL.U32 R92, R6, 0x2, RZ ;  /* 0x00000002065c7824 */ /* 0x000fe200078e00ff */
[----:B------:R-:W-:Y:S01]  /*14c0*/  UIADD3 UR46, UR41, 0xa0, URZ ;  /* 0x000000a0292e7890 */ /* 0x000fe2000fffe03f */
[----:B------:R-:W-:Y:S01]  /*14d0*/  VIADD R101, R101, UR6 ;  /* 0x0000000665657c36 */ /* 0x000fe20008000000 */
[----:B------:R-:W0:Y:S01]  /*14e0*/  LDC R99, c[0x0][0x600] ;  /* 0x00018000ff637b82 */ /* 0x000e220000000800 */
[----:B------:R-:W-:Y:S01]  /*14f0*/  IMAD.WIDE R90, R3, 0x10, R90 ;  /* 0x00000010035a7825 */ /* 0x000fe200078e025a */
[----:B------:R-:W-:Y:S01]  /*1500*/  ULOP3.LUT UR4, UR4, 0x8, URZ, 0xc0, !UPT ;  /* 0x0000000804047892 */ /* 0x000fe2000f8ec03f */
[----:B------:R-:W-:Y:S01]  /*1510*/  SHF.R.S32.HI R93, RZ, 0x1f, R92 ;  /* 0x0000001fff5d7819 */ /* 0x000fe2000001145c */
[----:B------:R-:W-:Y:S01]  /*1520*/  ULEA UR43, UR43, UR46, 0x3 ;  /* 0x0000002e2b2b7291 */ /* 0x000fe2000f8e183f */
[----:B------:R-:W-:Y:S01]  /*1530*/  IMAD.MOV.U32 R3, RZ, RZ, -0x1 ;  /* 0xffffffffff037424 */ /* 0x000fe200078e00ff */
[----:B------:R-:W-:Y:S01]  /*1540*/  ULOP3.LUT UR47, UR4, 0x8, URZ, 0x3c, !UPT ;  /* 0x00000008042f7892 */ /* 0x000fe2000f8e3c3f */
[----:B------:R-:W-:Y:S01]  /*1550*/  IMAD.U32 R103, RZ, RZ, UR5 ;  /* 0x00000005ff677e24 */ /* 0x000fe2000f8e00ff */
[C---:B----4-:R-:W-:Y:S01]  /*1560*/  SHF.L.U64.HI R95, R94.reuse, 0x3, R95 ;  /* 0x000000035e5f7819 */ /* 0x050fe2000001025f */
[----:B------:R-:W-:Y:S01]  /*1570*/  IMAD.SHL.U32 R94, R94, 0x8, RZ ;  /* 0x000000085e5e7824 */ /* 0x000fe200078e00ff */
[-C--:B---3--:R-:W-:Y:S01]  /*1580*/  SHF.L.U32 R3, R3, R96.reuse, RZ ;  /* 0x0000006003037219 */ /* 0x088fe200000006ff */
[----:B------:R-:W-:Y:S01]  /*1590*/  ULOP3.LUT UR44, UR4, 0x18, URZ, 0x3c, !UPT ;  /* 0x00000018042c7892 */ /* 0x000fe2000f8e3c3f */
[----:B------:R-:W-:-:S02]  /*15a0*/  SHF.L.U32 R96, R5, R96, RZ ;  /* 0x0000006005607219 */ /* 0x000fc400000006ff */
[----:B------:R-:W-:Y:S01]  /*15b0*/  LOP3.LUT R100, RZ, R3, RZ, 0x33, !PT ;  /* 0x00000003ff647212 */ /* 0x000fe200078e33ff */
[----:B-1----:R-:W-:Y:S02]  /*15c0*/  IMAD R97, R6, -0x2, R97 ;  /* 0xfffffffe06617824 */ /* 0x002fe400078e0261 */
[----:B0-----:R-:W-:Y:S01]  /*15d0*/  VIADD R99, R99, 0xffffffff ;  /* 0xffffffff63637836 */ /* 0x001fe20000000000 */
[----:B--2---:R-:W-:-:S07]  /*15e0*/  SHF.L.U64.HI R98, R8, 0x1, R0 ;  /* 0x0000000108627819 */ /* 0x004fce0000010200 */
.L_x_163:
[----:B------:R-:W-:-:S04]  /*15f0*/  SHF.L.U32 R0, R103, 0x1f, RZ ;  /* 0x0000001f67007819 */ /* 0x000fc800000006ff */
[----:B------:R-:W0:Y:S02]  /*1600*/  SYNCS.PHASECHK.TRANS64.TRYWAIT P0, [UR43+-0x8], R0 ;  /* 0xfffff800ff0075a7 */ /* 0x000e24000800016b */
[----:B01-34-:R-:W-:Y:S05]  /*1610*/  @!P0 BRA `(.L_x_16) ;  /* 0x0000006400108947 */ /* 0x01bfea0003800000 */
.L_x_190:
[----:B------:R-:W-:Y:S02]  /*1620*/  ULDC UR4, c[0x0][0x28c] ;  /* 0x0000a30000047ab9 */ /* 0x000fe40000000800 */
[----:B------:R-:W-:-:S13]  /*1630*/  ISETP.LT.AND P0, PT, RZ, UR4, PT ;  /* 0x00000004ff007c0c */ /* 0x000fda000bf01270 */
[----:B------:R-:W-:Y:S05]  /*1640*/  @P0 BRA `(.L_x_17) ;  /* 0x0000000000400947 */ /* 0x000fea0003800000 */
[----:B0-----:R-:W-:Y:S01]  /*1650*/  MOV R0, 0x0 ;  /* 0x0000000000007802 */ /* 0x001fe20000000f00 */
[----:B------:R-:W-:Y:S01]  /*1660*/  ULDC.64 UR4, c[0x4][0x68] ;  /* 0x01001a0000047ab9 */ /* 0x000fe20000000a00 */
[----:B------:R-:W-:Y:S01]  /*1670*/  ULDC.64 UR6, c[0x4][0x8] ;  /* 0x0100020000067ab9 */ /* 0x000fe20000000a00 */
[----:B------:R-:W-:Y:S01]  /*1680*/  IMAD.U32 R4, RZ, RZ, UR4 ;  /* 0x00000004ff047e24 */ /* 0x000fe2000f8e00ff */
[----:B------:R0:W1:Y:S01]  /*1690*/  LDC.64 R14, c[0x4][R0] ;  /* 0x01000000000e7b82 */ /* 0x0000620000000a00 */
[----:B------:R-:W-:Y:S01]  /*16a0*/  IMAD.U32 R5, RZ, RZ, UR5 ;  /* 0x00000005ff057e24 */ /* 0x000fe2000f8e00ff */
[----:B------:R-:W-:Y:S01]  /*16b0*/  ULDC.64 UR4, c[0x4][0x70] ;  /* 0x01001c0000047ab9 */ /* 0x000fe20000000a00 */
[----:B------:R-:W-:Y:S02]  /*16c0*/  IMAD.U32 R10, RZ, RZ, UR6 ;  /* 0x00000006ff0a7e24 */ /* 0x000fe4000f8e00ff */
[----:B------:R-:W-:Y:S02]  /*16d0*/  IMAD.U32 R6, RZ, RZ, UR4 ;  /* 0x00000004ff067e24 */ /* 0x000fe4000f8e00ff */
[----:B------:R-:W-:-:S02]  /*16e0*/  IMAD.U32 R7, RZ, RZ, UR5 ;  /* 0x00000005ff077e24 */ /* 0x000fc4000f8e00ff */
[----:B------:R-:W-:Y:S02]  /*16f0*/  IMAD.U32 R11, RZ, RZ, UR7 ;  /* 0x00000007ff0b7e24 */ /* 0x000fe4000f8e00ff */
[----:B------:R-:W-:Y:S02]  /*1700*/  IMAD.MOV.U32 R8, RZ, RZ, 0x1e1 ;  /* 0x000001e1ff087424 */ /* 0x000fe400078e00ff */
[----:B------:R-:W-:Y:S02]  /*1710*/  IMAD.MOV.U32 R12, RZ, RZ, 0x1 ;  /* 0x00000001ff0c7424 */ /* 0x000fe400078e00ff */
[----:B0-----:R-:W-:-:S07]  /*1720*/  IMAD.MOV.U32 R13, RZ, RZ, RZ ;  /* 0x000000ffff0d7224 */ /* 0x001fce00078e00ff */
[----:B------:R-:W-:-:S07]  /*1730*/  LEPC R20, `(.L_x_17) ;  /* 0x000000001014794e */ /* 0x000fce0000000000 */
[----:B-1---5:R-:W-:Y:S05]  /*1740*/  CALL.ABS.NOINC R14 ;  /* 0x000000000e007343 */ /* 0x022fea0003c00000 */
.L_x_17:
[----:B------:R-:W-:-:S13]  /*1750*/  ISETP.NE.AND P0, PT, R102, 0x3, PT ;  /* 0x000000036600780c */ /* 0x000fda0003f05270 */
[----:B------:R-:W-:Y:S05]  /*1760*/  @!P0 BRA `(.L_x_18) ;  /* 0x0000000000048947 */ /* 0x000fea0003800000 */
[----:B------:R-:W-:Y:S01]  /*1770*/  BPT.TRAP 0x1 ;  /* 0x000000040000795c */ /* 0x000fe20000300000 */
.L_x_18:
[----:B0-----:R-:W-:Y:S02]  /*1780*/  IMAD.U32 R3, RZ, RZ, UR38 ;  /* 0x00000026ff037e24 */ /* 0x001fe4000f8e00ff */
[----:B------:R-:W-:-:S03]  /*1790*/  IMAD.U32 R0, RZ, RZ, UR39 ;  /* 0x00000027ff007e24 */ /* 0x000fc6000f8e00ff */
[----:B------:R-:W-:Y:S02]  /*17a0*/  LEA R3, R3, UR41, 0x3 ;  /* 0x0000002903037c11 */ /* 0x000fe4000f8e18ff */
[----:B------:R-:W-:-:S04]  /*17b0*/  SHF.L.U32 R0, R0, 0x1f, RZ ;  /* 0x0000001f00007819 */ /* 0x000fc800000006ff */
[----:B------:R0:W1:Y:S01]  /*17c0*/  SYNCS.PHASECHK.TRANS64.TRYWAIT P1, [R3+URZ], R0 ;  /* 0x00000000030075a7 */ /* 0x000062000802017f */
[----:B------:R-:W-:Y:S05]  /*17d0*/  @!P0 BRA `(.L_x_19) ;  /* 0x0000000000048947 */ /* 0x000fea0003800000 */
[----:B------:R-:W-:Y:S01]  /*17e0*/  BPT.TRAP 0x1 ;  /* 0x000000040000795c */ /* 0x000fe20000300000 */
.L_x_19:
[----:B------:R-:W-:-:S05]  /*17f0*/  IMAD.U32 R4, RZ, RZ, UR42 ;  /* 0x0000002aff047e24 */ /* 0x000fca000f8e00ff */
[----:B------:R-:W-:Y:S01]  /*1800*/  ISETP.GE.AND P2, PT, R4, 0x1, PT ;  /* 0x000000010400780c */ /* 0x000fe20003f46270 */
[----:B-1----:R-:W-:-:S12]  /*1810*/  @P1 BRA `(.L_x_20) ;  /* 0x0000000000081947 */ /* 0x002fd80003800000 */
[----:B------:R-:W1:Y:S02]  /*1820*/  SYNCS.PHASECHK.TRANS64.TRYWAIT P1, [R3+URZ], R0 ;  /* 0x00000000030075a7 */ /* 0x000e64000802017f */
[----:B-1----:R-:W-:Y:S05]  /*1830*/  @!P1 BRA `(.L_x_21) ;  /* 0x0000006000a09947 */ /* 0x002fea0003800000 */
.L_x_20:
[----:B------:R-:W-:Y:S05]  /*1840*/  WARPSYNC.ALL ;  /* 0x0000000000007948 */ /* 0x000fea0003800000 */
[----:B------:R-:W-:Y:S01]  /*1850*/  UIADD3 UR5, UR41, 0x12180, URZ ;  /* 0x0001218029057890 */ /* 0x000fe2000fffe03f */
[----:B------:R-:W-:Y:S01]  /*1860*/  WARPGROUP.ARRIVE ;  /* 0x00000000000079c5 */ /* 0x000fe20000000000 */
[----:B------:R-:W-:Y:S02]  /*1870*/  UIADD3 UR4, UR41, 0x180, URZ ;  /* 0x0000018029047890 */ /* 0x000fe4000fffe03f */
[----:B------:R-:W-:Y:S02]  /*1880*/  USHF.R.U32.HI UR5, URZ, 0x4, UR5 ;  /* 0x000000043f057899 */ /* 0x000fe40008011605 */
[----:B------:R-:W-:-:S02]  /*1890*/  USHF.R.U32.HI UR4, URZ, 0x4, UR4 ;  /* 0x000000043f047899 */ /* 0x000fc40008011604 */
[----:B------:R-:W-:Y:S02]  /*18a0*/  ULOP3.LUT UR5, UR5, 0x3fff, URZ, 0xc0, !UPT ;  /* 0x00003fff05057892 */ /* 0x000fe4000f8ec03f */
[----:B------:R-:W-:Y:S02]  /*18b0*/  ULOP3.LUT UR8, UR4, 0x3fff, URZ, 0xc0, !UPT ;  /* 0x00003fff04087892 */ /* 0x000fe4000f8ec03f */
[----:B------:R-:W-:Y:S02]  /*18c0*/  ULOP3.LUT UR9, UR5, 0x10000, URZ, 0xfc, !UPT ;  /* 0x0001000005097892 */ /* 0x000fe4000f8efc3f */
[----:B------:R-:W-:Y:S02]  /*18d0*/  ULEA UR10, UR38, UR8, 0x9 ;  /* 0x00000008260a7291 */ /* 0x000fe4000f8e483f */
[----:B------:R-:W-:Y:S01]  /*18e0*/  ULEA UR11, UR38, UR9, 0xa ;  /* 0x00000009260b7291 */ /* 0x000fe2000f8e503f */
[----:B------:R-:W-:Y:S01]  /*18f0*/  UMOV UR5, 0x40000040 ;  /* 0x4000004000057882 */ /* 0x000fe20000000000 */
[----:B------:R-:W-:-:S03]  /*1900*/  UMOV UR7, 0x40000040 ;  /* 0x4000004000077882 */ /* 0x000fc60000000000 */
[----:B------:R-:W-:Y:S02]  /*1910*/  UMOV UR4, UR10 ;  /* 0x0000000a00047c82 */ /* 0x000fe40008000000 */
[----:B------:R-:W-:Y:S02]  /*1920*/  UMOV UR6, UR11 ;  /* 0x0000000b00067c82 */ /* 0x000fe40008000000 */
[----:B------:R-:W-:Y:S01]  /*1930*/  HGMMA.64x128x16.F32.BF16 R24, gdesc[UR4].tnspA, RZ, !UPT, gsb0 ;  /* 0x21e00000041879f0 */ /* 0x000fe2000c0018ff */
[----:B------:R-:W-:Y:S02]  /*1940*/  UIADD3 UR4, UR10, 0x80, URZ ;  /* 0x000000800a047890 */ /* 0x000fe4000fffe03f */
[----:B------:R-:W-:Y:S01]  /*1950*/  UIADD3 UR6, UR11, 0x2, URZ ;  /* 0x000000020b067890 */ /* 0x000fe2000fffe03f */
[----:B------:R-:W-:Y:S01]  /*1960*/  UMOV UR5, 0x40000040 ;  /* 0x4000004000057882 */ /* 0x000fe20000000000 */
[----:B------:R-:W-:Y:S01]  /*1970*/  UMOV UR7, 0x40000040 ;  /* 0x4000004000077882 */ /* 0x000fe20000000000 */
[----:B------:R-:W-:-:S02]  /*1980*/  WARPGROUP.DEPBAR.LE gsb0, 0x0 ;  /* 0x00008000000079c5 */ /* 0x000fc40000010000 */
[----:B------:R-:W-:-:S06]  /*1990*/  WARPGROUP.ARRIVE ;  /* 0x00000000000079c5 */ /* 0x000fcc0000000000 */
[----:B------:R-:W-:Y:S01]  /*19a0*/  HGMMA.64x128x16.F32.BF16 R24, gdesc[UR4].tnspA, R24, gsb0 ;  /* 0x21e00000041879f0 */ /* 0x000fe20008001818 */
[----:B------:R-:W-:Y:S02]  /*19b0*/  UIADD3 UR4, UR10, 0x100, URZ ;  /* 0x000001000a047890 */ /* 0x000fe4000fffe03f */
[----:B------:R-:W-:Y:S01]  /*19c0*/  UIADD3 UR6, UR11, 0x4, URZ ;  /* 0x000000040b067890 */ /* 0x000fe2000fffe03f */
[----:B------:R-:W-:Y:S01]  /*19d0*/  UMOV UR5, 0x40000040 ;  /* 0x4000004000057882 */ /* 0x000fe20000000000 */
[----:B------:R-:W-:Y:S01]  /*19e0*/  UMOV UR7, 0x40000040 ;  /* 0x4000004000077882 */ /* 0x000fe20000000000 */
[----:B------:R-:W-:Y:S02]  /*19f0*/  WARPGROUP.DEPBAR.LE gsb0, 0x0 ;  /* 0x00008000000079c5 */ /* 0x000fe40000010000 */
        /* <DEDUP_REMOVED lines=8> */
[----:B------:R-:W-:Y:S03]  /*1a80*/  HGMMA.64x128x16.F32.BF16 R24, gdesc[UR4].tnspA, R24, gsb0 ;  /* 0x21e00000041879f0 */ /* 0x000fe60008001818 */
[----:B------:R-:W-:Y:S02]  /*1a90*/  WARPGROUP.DEPBAR.LE gsb0, 0x0 ;  /* 0x00008000000079c5 */ /* 0x000fe40000010000 */
[----:B------:R-:W-:Y:S05]  /*1aa0*/  @!P2 BRA `(.L_x_22) ;  /* 0x000000040010a947 */ /* 0x000fea0003800000 */
[----:B------:R-:W-:Y:S01]  /*1ab0*/  UIADD3 UR4, UR38, 0x1, URZ ;  /* 0x0000000126047890 */ /* 0x000fe2000fffe03f */
[----:B01----:R-:W-:Y:S01]  /*1ac0*/  IMAD.U32 R0, RZ, RZ, UR42 ;  /* 0x0000002aff007e24 */ /* 0x003fe2000f8e00ff */
[----:B------:R-:W-:Y:S02]  /*1ad0*/  UMOV UR11, UR38 ;  /* 0x00000026000b7c82 */ /* 0x000fe40008000000 */
[----:B------:R-:W-:-:S04]  /*1ae0*/  UISETP.NE.AND UP0, UPT, UR4, 0x9, UPT ;  /* 0x000000090400788c */ /* 0x000fc8000bf05270 */
[----:B------:R-:W-:Y:S02]  /*1af0*/  USEL UR5, URZ, 0x1, UP0 ;  /* 0x000000013f057887 */ /* 0x000fe40008000000 */
[----:B------:R-:W-:Y:S02]  /*1b00*/  USEL UR10, UR4, URZ, UP0 ;  /* 0x0000003f040a7287 */ /* 0x000fe40008000000 */
[----:B------:R-:W-:-:S06]  /*1b10*/  ULOP3.LUT UR5, UR39, UR5, URZ, 0x3c, !UPT ;  /* 0x0000000527057292 */ /* 0x000fcc000f8e3c3f */
[----:B------:R-:W-:-:S07]  /*1b20*/  IMAD.U32 R5, RZ, RZ, UR5 ;  /* 0x00000005ff057e24 */ /* 0x000fce000f8e00ff */
.L_x_29:
[----:B01----:R-:W-:Y:S05]  /*1b30*/  @!P0 BRA `(.L_x_23) ;  /* 0x0000000000048947 */ /* 0x003fea0003800000 */
[----:B------:R-:W-:Y:S01]  /*1b40*/  BPT.TRAP 0x1 ;  /* 0x000000040000795c */ /* 0x000fe20000300000 */
.L_x_23:
[----:B------:R-:W-:Y:S01]  /*1b50*/  ULEA UR4, UR10, UR41, 0x3 ;  /* 0x000000290a047291 */ /* 0x000fe2000f8e183f */
[----:B------:R-:W-:-:S08]  /*1b60*/  SHF.L.U32 R3, R5, 0x1f, RZ ;  /* 0x0000001f05037819 */ /* 0x000fd000000006ff */
[----:B------:R0:W1:Y:S01]  /*1b70*/  SYNCS.PHASECHK.TRANS64.TRYWAIT P1, [UR4], R3 ;  /* 0x00000003ff0075a7 */ /* 0x0000620008020144 */
[----:B------:R-:W-:Y:S05]  /*1b80*/  @!P0 BRA `(.L_x_24) ;  /* 0x0000000000048947 */ /* 0x000fea0003800000 */
[----:B------:R-:W-:Y:S01]  /*1b90*/  BPT.TRAP 0x1 ;  /* 0x000000040000795c */ /* 0x000fe20000300000 */
.L_x_24:
[----:B-1----:R-:W-:Y:S05]  /*1ba0*/  @P1 BRA `(.L_x_25) ;  /* 0x0000000000081947 */ /* 0x002fea0003800000 */
[----:B------:R-:W1:Y:S02]  /*1bb0*/  SYNCS.PHASECHK.TRANS64.TRYWAIT P1, [UR4], R3 ;  /* 0x00000003ff0075a7 */ /* 0x000e640008020144 */
[----:B-1----:R-:W-:Y:S05]  /*1bc0*/  @!P1 BRA `(.L_x_26) ;  /* 0x0000005c00d09947 */ /* 0x002fea0003800000 */
.L_x_25:
[----:B------:R-:W-:Y:S01]  /*1bd0*/  ULEA UR12, UR10, UR8, 0x9 ;  /* 0x000000080a0c7291 */ /* 0x000fe2000f8e483f */
[----:B------:R-:W-:Y:S01]  /*1be0*/  WARPGROUP.ARRIVE ;  /* 0x00000000000079c5 */ /* 0x000fe20000000000 */
[----:B------:R-:W-:Y:S01]  /*1bf0*/  ULEA UR13, UR10, UR9, 0xa ;  /* 0x000000090a0d7291 */ /* 0x000fe2000f8e503f */
[----:B------:R-:W-:Y:S01]  /*1c00*/  UMOV UR5, 0x40000040 ;  /* 0x4000004000057882 */ /* 0x000fe20000000000 */
[----:B------:R-:W-:-:S03]  /*1c10*/  UMOV UR7, 0x40000040 ;  /* 0x4000004000077882 */ /* 0x000fc60000000000 */
[----:B------:R-:W-:Y:S02]  /*1c20*/  UMOV UR4, UR12 ;  /* 0x0000000c00047c82 */ /* 0x000fe40008000000 */
[----:B------:R-:W-:Y:S02]  /*1c30*/  UMOV UR6, UR13 ;  /* 0x0000000d00067c82 */ /* 0x000fe40008000000 */
[----:B------:R-:W-:Y:S01]  /*1c40*/  HGMMA.64x128x16.F32.BF16 R24, gdesc[UR4].tnspA, R24, gsb0 ;  /* 0x21e00000041879f0 */ /* 0x000fe20008001818 */
        /* <DEDUP_REMOVED lines=23> */
[----:B------:R-:W-:Y:S01]  /*1dc0*/  BPT.TRAP 0x1 ;  /* 0x000000040000795c */ /* 0x000fe20000300000 */
.L_x_27:
[----:B------:R-:W-:Y:S01]  /*1dd0*/  ULEA UR4, UR11, UR41, 0x3 ;  /* 0x000000290b047291 */ /* 0x000fe2000f8e183f */
[----:B------:R-:W-:-:S03]  /*1de0*/  ISETP.GT.U32.AND P1, PT, R23, 0x1, PT ;  /* 0x000000011700780c */ /* 0x000fc60003f24070 */
[----:B------:R-:W-:-:S04]  /*1df0*/  UIADD3 UR4, UR4, 0x48, URZ ;  /* 0x0000004804047890 */ /* 0x000fc8000fffe03f */
[----:B------:R-:W-:-:S09]  /*1e00*/  UPRMT UR4, URZ, 0x654, UR4 ;  /* 0x000006543f047896 */ /* 0x000fd20008000004 */
[----:B------:R-:W-:Y:S01]  /*1e10*/  SYNCS.ARRIVE.TRANS64.RED.A1T0 RZ, [UR4], RZ ;  /* 0x000000ffffff79a7 */ /* 0x000fe20008100404 */
[----:B------:R-:W-:Y:S05]  /*1e20*/  @P1 BRA `(.L_x_28) ;  /* 0x0000000000041947 */ /* 0x000fea0003800000 */
[----:B------:R-:W-:Y:S01]  /*1e30*/  BPT.TRAP 0x1 ;  /* 0x000000040000795c */ /* 0x000fe20000300000 */
.L_x_28:
[----:B------:R-:W-:Y:S01]  /*1e40*/  UIADD3 UR10, UR10, 0x1, URZ ;  /* 0x000000010a0a7890 */ /* 0x000fe2000fffe03f */
[C---:B------:R-:W-:Y:S01]  /*1e50*/  ISETP.GT.AND P1, PT, R0.reuse, 0x1, PT ;  /* 0x000000010000780c */ /* 0x040fe20003f24270 */
[----:B------:R-:W-:Y:S01]  /*1e60*/  UIADD3 UR11, UR11, 0x1, URZ ;  /* 0x000000010b0b7890 */ /* 0x000fe2000fffe03f */
[----:B------:R-:W-:Y:S01]  /*1e70*/  VIADD R0, R0, 0xffffffff ;  /* 0xffffffff00007836 */ /* 0x000fe20000000000 */
[----:B------:R-:W-:Y:S02]  /*1e80*/  UISETP.NE.AND UP0, UPT, UR10, 0x9, UPT ;  /* 0x000000090a00788c */ /* 0x000fe4000bf05270 */
[----:B------:R-:W-:Y:S02]  /*1e90*/  UISETP.NE.AND UP1, UPT, UR11, 0x9, UPT ;  /* 0x000000090b00788c */ /* 0x000fe4000bf25270 */
[----:B------:R-:W-:Y:S02]  /*1ea0*/  USEL UR4, URZ, 0x1, UP0 ;  /* 0x000000013f047887 */ /* 0x000fe40008000000 */
[----:B------:R-:W-:-:S02]  /*1eb0*/  USEL UR10, UR10, URZ, UP0 ;  /* 0x0000003f0a0a7287 */ /* 0x000fc40008000000 */
[----:B------:R-:W-:Y:S02]  /*1ec0*/  USEL UR11, UR11, URZ, UP1 ;  /* 0x0000003f0b0b7287 */ /* 0x000fe40008800000 */
[----:B------:R-:W-:Y:S01]  /*1ed0*/  LOP3.LUT R5, R5, UR4, RZ, 0x3c, !PT ;  /* 0x0000000405057c12 */ /* 0x000fe2000f8e3cff */
[----:B------:R-:W-:Y:S09]  /*1ee0*/  @P1 BRA `(.L_x_29) ;  /* 0xfffffffc00101947 */ /* 0x000ff2000383ffff */
.L_x_22:
[----:B01----:R-:W0:Y:S01]  /*1ef0*/  LDC R0, c[0x0][0x28c] ;  /* 0x0000a300ff007b82 */ /* 0x003e220000000800 */
[----:B------:R-:W-:-:S04]  /*1f00*/  IMAD.U32 R3, RZ, RZ, UR47 ;  /* 0x0000002fff037e24 */ /* 0x000fc8000f8e00ff */
[----:B------:R1:W-:Y:S01]  /*1f10*/  SYNCS.ARRIVE.TRANS64.A1T0 RZ, [R3+UR46], RZ ;  /* 0x000000ff03ff79a7 */ /* 0x0003e2000810002e */
[----:B0-----:R-:W-:-:S13]  /*1f20*/  ISETP.GE.AND P1, PT, R0, 0x1, PT ;  /* 0x000000010000780c */ /* 0x001fda0003f26270 */
[----:B-1----:R-:W-:Y:S05]  /*1f30*/  @!P1 BRA `(.L_x_30) ;  /* 0x0000000000349947 */ /* 0x002fea0003800000 */
[----:B------:R-:W-:Y:S05]  /*1f40*/  @!P0 BRA `(.L_x_31) ;  /* 0x0000000000048947 */ /* 0x000fea0003800000 */
[----:B------:R-:W-:Y:S01]  /*1f50*/  BPT.TRAP 0x1 ;  /* 0x000000040000795c */ /* 0x000fe20000300000 */
.L_x_31:
[----:B------:R-:W-:Y:S01]  /*1f60*/  UIADD3 UR6, UR38, UR42, URZ ;  /* 0x0000002a26067290 */ /* 0x000fe2000fffe03f */
[----:B------:R-:W-:-:S03]  /*1f70*/  ISETP.GT.U32.AND P0, PT, R23, 0x1, PT ;  /* 0x000000011700780c */ /* 0x000fc60003f04070 */
[----:B------:R-:W-:-:S04]  /*1f80*/  UIMAD.WIDE.U32 UR4, UR6, 0x38e38e39, URZ ;  /* 0x38e38e39060478a5 */ /* 0x000fc8000f8e003f */
[----:B------:R-:W-:-:S04]  /*1f90*/  USHF.R.U32.HI UR4, URZ, 0x1, UR5 ;  /* 0x000000013f047899 */ /* 0x000fc80008011605 */
[----:B------:R-:W-:-:S04]  /*1fa0*/  UIMAD UR6, UR4, -0x9, UR6 ;  /* 0xfffffff7040678a4 */ /* 0x000fc8000f8e0206 */
[----:B------:R-:W-:-:S04]  /*1fb0*/  ULEA UR6, UR6, UR41, 0x3 ;  /* 0x0000002906067291 */ /* 0x000fc8000f8e183f */
[----:B------:R-:W-:-:S04]  /*1fc0*/  UIADD3 UR6, UR6, 0x48, URZ ;  /* 0x0000004806067890 */ /* 0x000fc8000fffe03f */
[----:B------:R-:W-:-:S09]  /*1fd0*/  UPRMT UR6, URZ, 0x654, UR6 ;  /* 0x000006543f067896 */ /* 0x000fd20008000006 */
[----:B------:R-:W-:Y:S01]  /*1fe0*/  SYNCS.ARRIVE.TRANS64.RED.A1T0 RZ, [UR6], RZ ;  /* 0x000000ffffff79a7 */ /* 0x000fe20008100406 */
[----:B------:R-:W-:Y:S05]  /*1ff0*/  @P0 BRA `(.L_x_30) ;  /* 0x0000000000040947 */ /* 0x000fea0003800000 */
[----:B------:R-:W-:Y:S01]  /*2000*/  BPT.TRAP 0x1 ;  /* 0x000000040000795c */ /* 0x000fe20000300000 */
.L_x_30:
[----:B------:R-:W-:Y:S01]  /*2010*/  SHF.L.U32 R0, R103, 0x1f, RZ ;  /* 0x0000001f67007819 */ /* 0x000fe200000006ff */
[----:B------:R-:W-:Y:S01]  /*2020*/  UIADD3 UR38, UR38, UR45, URZ ;  /* 0x0000002d26267290 */ /* 0x000fe2000fffe03f */
[----:B------:R-:W-:Y:S01]  /*2030*/  SHF.R.S32.HI R9, RZ, 0x1f, R19 ;  /* 0x0000001fff097819 */ /* 0x000fe20000011413 */
[----:B------:R-:W-:Y:S01]  /*2040*/  UISETP.GE.U32.AND UP1, UPT, UR45, 0x9, UPT ;  /* 0x000000092d00788c */ /* 0x000fe2000bf26070 */
[----:B------:R-:W0:Y:S01]  /*2050*/  SYNCS.PHASECHK.TRANS64.TRYWAIT P0, [UR43+0x8], R0 ;  /* 0x00000800ff0075a7 */ /* 0x000e22000800016b */
[----:B------:R-:W-:-:S04]  /*2060*/  UISETP.GT.U32.AND UP0, UPT, UR38, 0x8, UPT ;  /* 0x000000082600788c */ /* 0x000fc8000bf04070 */
[----:B------:R-:W-:-:S04]  /*2070*/  UISETP.LT.U32.AND UP0, UPT, UR45, 0x9, UP0 ;  /* 0x000000092d00788c */ /* 0x000fc80008701070 */
[----:B------:R-:W-:Y:S02]  /*2080*/  USEL UR6, URZ, 0x1, !UP0 ;  /* 0x000000013f067887 */ /* 0x000fe4000c000000 */
[----:B------:R-:W-:Y:S02]  /*2090*/  @UP1 UIMAD.WIDE.U32 UR4, UR38, 0x38e38e39, URZ ;  /* 0x38e38e39260418a5 */ /* 0x000fe4000f8e003f */
[----:B------:R-:W-:Y:S02]  /*20a0*/  ULOP3.LUT UR39, UR39, UR6, URZ, 0x3c, !UPT ;  /* 0x0000000627277292 */ /* 0x000fe4000f8e3c3f */
[----:B------:R-:W-:-:S04]  /*20b0*/  @UP1 USHF.R.U32.HI UR4, URZ, 0x1, UR5 ;  /* 0x000000013f041899 */ /* 0x000fc80008011605 */
[----:B------:R-:W-:Y:S01]  /*20c0*/  @UP1 ULOP3.LUT UR39, UR39, 0x1, UR4, 0x78, !UPT ;  /* 0x0000000127271892 */ /* 0x000fe2000f8e7804 */
[----:B0-----:R-:W-:Y:S11]  /*20d0*/  @!P0 BRA `(.L_x_32) ;  /* 0x0000005800a48947 */ /* 0x001ff60003800000 */
.L_x_191:
[----:B------:R-:W-:Y:S01]  /*20e0*/  ULDC.64 UR4, c[0x0][0x5d0] ;  /* 0x0001740000047ab9 */ /* 0x000fe20000000a00 */
[----:B------:R-:W-:Y:S01]  /*20f0*/  ULDC UR6, c[0x0][0x284] ;  /* 0x0000a10000067ab9 */ /* 0x000fe20000000800 */
[----:B0-----:R-:W-:Y:S02]  /*2100*/  IMAD R0, R9, UR4, RZ ;  /* 0x0000000409007c24 */ /* 0x001fe4000f8e02ff */
[----:B------:R-:W-:Y:S02]  /*2110*/  IMAD.SHL.U32 R12, R18, 0x80, RZ ;  /* 0x00000080120c7824 */ /* 0x000fe400078e00ff */
[C---:B------:R-:W-:Y:S02]  /*2120*/  IMAD R3, R19.reuse, UR5, R0 ;  /* 0x0000000513037c24 */ /* 0x040fe4000f8e0200 */
[----:B------:R-:W-:Y:S01]  /*2130*/  IMAD.SHL.U32 R0, R22, 0x40, RZ ;  /* 0x0000004016007824 */ /* 0x000fe200078e00ff */
[----:B------:R-:W-:Y:S01]  /*2140*/  SHF.R.S32.HI R13, RZ, 0x1f, R12 ;  /* 0x0000001fff0d7819 */ /* 0x000fe2000001140c */
[----:B------:R-:W-:Y:S01]  /*2150*/  IMAD.WIDE.U32 R4, R19, UR4, R92 ;  /* 0x0000000413047c25 */ /* 0x000fe2000f8e005c */
[----:B------:R-:W-:-:S02]  /*2160*/  ULDC.64 UR4, c[0x0][0x5c8] ;  /* 0x0001720000047ab9 */ /* 0x000fc40000000a00 */
[----:B------:R-:W-:Y:S01]  /*2170*/  ISETP.GE.AND P0, PT, R0, UR6, PT ;  /* 0x0000000600007c0c */ /* 0x000fe2000bf06270 */
[----:B------:R-:W-:Y:S01]  /*2180*/  ULDC UR6, c[0x0][0x288] ;  /* 0x0000a20000067ab9 */ /* 0x000fe20000000800 */
[----:B------:R-:W-:Y:S01]  /*2190*/  IADD3 R4, P1, R12, R4, RZ ;  /* 0x000000040c047210 */ /* 0x000fe20007f3e0ff */
[----:B------:R-:W-:Y:S01]  /*21a0*/  IMAD.WIDE R20, R22, 0x40, R90 ;  /* 0x0000004016147825 */ /* 0x000fe200078e025a */
[----:B------:R-:W-:Y:S02]  /*21b0*/  ISETP.GE.OR P0, PT, R12, UR6, P0 ;  /* 0x000000060c007c0c */ /* 0x000fe40008706670 */
[----:B------:R-:W-:Y:S01]  /*21c0*/  IADD3.X R5, R13, R5, R3, P1, !PT ;  /* 0x000000050d057210 */ /* 0x000fe20000ffe403 */
[----:B------:R-:W-:-:S04]  /*21d0*/  IMAD R7, R21, UR4, RZ ;  /* 0x0000000415077c24 */ /* 0x000fc8000f8e02ff */
[C---:B------:R-:W-:Y:S02]  /*21e0*/  IMAD R7, R20.reuse, UR5, R7 ;  /* 0x0000000514077c24 */ /* 0x040fe4000f8e0207 */
[----:B------:R-:W-:-:S04]  /*21f0*/  IMAD.WIDE.U32 R104, R20, UR4, R4 ;  /* 0x0000000414687c25 */ /* 0x000fc8000f8e0004 */
[----:B------:R-:W-:Y:S05]  /*2200*/  @P0 BRA `(.L_x_33) ;  /* 0x0000003c00dc0947 */ /* 0x000fea0003800000 */
[----:B-----5:R-:W-:Y:S01]  /*2210*/  FSETP.NEU.AND P0, PT, R89, RZ, PT ;  /* 0x000000ff5900720b */ /* 0x020fe20003f0d000 */
[----:B------:R-:W-:Y:S01]  /*2220*/  IMAD.IADD R3, R97, 0x1, -R12 ;  /* 0x0000000161037824 */ /* 0x000fe200078e0a0c */
[----:B------:R-:W-:Y:S01]  /*2230*/  BSSY B0, `(.L_x_33) ;  /* 0x00003f4000007945 */ /* 0x000fe20003800000 */
[----:B------:R-:W-:Y:S02]  /*2240*/  IMAD.IADD R0, R101, 0x1, -R0 ;  /* 0x0000000165007824 */ /* 0x000fe400078e0a00 */
[----:B------:R-:W-:Y:S01]  /*2250*/  IMAD.IADD R113, R105, 0x1, R7 ;  /* 0x0000000169717824 */ /* 0x000fe200078e0207 */
[----:B------:R-:W-:-:S04]  /*2260*/  ISETP.GT.AND P2, PT, R3, RZ, PT ;  /* 0x000000ff0300720c */ /* 0x000fc80003f44270 */
[----:B------:R-:W-:-:S03]  /*2270*/  ISETP.GT.AND P1, PT, R0, RZ, P2 ;  /* 0x000000ff0000720c */ /* 0x000fc60001724270 */
[----:B------:R-:W-:Y:S10]  /*2280*/  @!P0 BRA `(.L_x_34) ;  /* 0x0000002c00208947 */ /* 0x000ff40003800000 */
[----:B------:R-:W0:Y:S01]  /*2290*/  LDC.64 R106, c[0x0][0x5b8] ;  /* 0x00016e00ff6a7b82 */ /* 0x000e220000000a00 */
[----:B------:R-:W-:-:S07]  /*22a0*/  ULDC.64 UR4, c[0x0][0x5c0] ;  /* 0x0001700000047ab9 */ /* 0x000fce0000000a00 */
[----:B------:R-:W1:Y:S08]  /*22b0*/  LDC.64 R108, c[0x0][0x5b0] ;  /* 0x00016c00ff6c7b82 */ /* 0x000e700000000a00 */
[----:B------:R-:W2:Y:S01]  /*22c0*/  LDC.64 R110, c[0x0][0x5a8] ;  /* 0x00016a00ff6e7b82 */ /* 0x000ea20000000a00 */
[-C--:B0-----:R-:W-:Y:S02]  /*22d0*/  IMAD R6, R9, R106.reuse, RZ ;  /* 0x0000006a09067224 */ /* 0x081fe400078e02ff */
[----:B------:R-:W-:-:S04]  /*22e0*/  IMAD.WIDE.U32 R4, R19, R106, R92 ;  /* 0x0000006a13047225 */ /* 0x000fc800078e005c */
[----:B------:R-:W-:Y:S01]  /*22f0*/  IMAD R105, R19, R107, R6 ;  /* 0x0000006b13697224 */ /* 0x000fe200078e0206 */
[----:B------:R-:W-:Y:S01]  /*2300*/  IADD3 R6, P0, R12, R4, RZ ;  /* 0x000000040c067210 */ /* 0x000fe20007f1e0ff */
[----:B-1----:R-:W-:-:S03]  /*2310*/  IMAD R4, R21, R108, RZ ;  /* 0x0000006c15047224 */ /* 0x002fc600078e02ff */
[----:B------:R-:W-:Y:S01]  /*2320*/  IADD3.X R7, R13, R5, R105, P0, !PT ;  /* 0x000000050d077210 */ /* 0x000fe200007fe469 */
[C---:B------:R-:W-:Y:S02]  /*2330*/  IMAD R107, R20.reuse, R109, R4 ;  /* 0x0000006d146b7224 */ /* 0x040fe400078e0204 */
[----:B------:R-:W-:-:S04]  /*2340*/  IMAD.WIDE.U32 R4, R20, R108, R6 ;  /* 0x0000006c14047225 */ /* 0x000fc800078e0006 */
[----:B------:R-:W-:Y:S01]  /*2350*/  IMAD.IADD R5, R5, 0x1, R107 ;  /* 0x0000000105057824 */ /* 0x000fe200078e026b */
[----:B--2---:R-:W-:-:S04]  /*2360*/  LEA R10, P0, R4, R110, 0x1 ;  /* 0x0000006e040a7211 */ /* 0x004fc800078008ff */
[----:B------:R-:W-:-:S05]  /*2370*/  LEA.HI.X R11, R4, R111, R5, 0x1, P0 ;  /* 0x0000006f040b7211 */ /* 0x000fca00000f0c05 */
[----:B------:R-:W2:Y:S01]  /*2380*/  @P1 LDG.E.LTC128B.U16 R18, desc[UR36][R10.64] ;  /* 0x000000240a121981 */ /* 0x000ea2000c1e1520 */
[----:B------:R-:W-:Y:S01]  /*2390*/  IMAD.WIDE.U32 R4, R20, R108, R12 ;  /* 0x0000006c14047225 */ /* 0x000fe200078e000c */
[----:B------:R-:W-:Y:S02]  /*23a0*/  BSSY B1, `(.L_x_35) ;  /* 0x0000015000017945 */ /* 0x000fe40003800000 */
[----:B------:R-:W-:-:S04]  /*23b0*/  IADD3 R14, P0, R92, R4, RZ ;  /* 0x000000045c0e7210 */ /* 0x000fc80007f1e0ff */
[----:B------:R-:W-:Y:S02]  /*23c0*/  IADD3.X R15, R93, R107, R5, P0, !PT ;  /* 0x0000006b5d0f7210 */ /* 0x000fe400007fe405 */
[----:B------:R-:W-:Y:S01]  /*23d0*/  LEA R8, P0, R104, UR4, 0x1 ;  /* 0x0000000468087c11 */ /* 0x000fe2000f8008ff */
[----:B------:R-:W-:-:S03]  /*23e0*/  IMAD.WIDE.U32 R14, R19, R106, R14 ;  /* 0x0000006a130e7225 */ /* 0x000fc600078e000e */
[----:B------:R-:W-:Y:S02]  /*23f0*/  LEA.HI.X R9, R104, UR5, R113, 0x1, P0 ;  /* 0x0000000568097c11 */ /* 0x000fe400080f0c71 */
[----:B------:R-:W-:-:S04]  /*2400*/  ISETP.GT.AND P0, PT, R3, 0x1, PT ;  /* 0x000000010300780c */ /* 0x000fc80003f04270 */
[----:B------:R-:W-:Y:S01]  /*2410*/  ISETP.GT.AND P3, PT, R0, RZ, P0 ;  /* 0x000000ff0000720c */ /* 0x000fe20000764270 */
[----:B--2---:R-:W-:-:S04]  /*2420*/  IMAD.U32 R4, R18, 0x10000, RZ ;  /* 0x0001000012047824 */ /* 0x004fc800078e00ff */
[----:B------:R-:W-:Y:S01]  /*2430*/  FMUL R5, R4, R89 ;  /* 0x0000005904057220 */ /* 0x000fe20000400000 */
[----:B------:R-:W-:-:S03]  /*2440*/  LEA R4, P4, R14, R110, 0x1 ;  /* 0x0000006e0e047211 */ /* 0x000fc600078808ff */
[----:B------:R-:W-:-:S05]  /*2450*/  FFMA R5, R24, R88, R5 ;  /* 0x0000005818057223 */ /* 0x000fca0000000005 */
[----:B------:R-:W-:Y:S01]  /*2460*/  F2FP.BF16.F32.PACK_AB R10, RZ, R5 ;  /* 0x00000005ff0a723e */ /* 0x000fe200000010ff */
[----:B------:R-:W-:-:S03]  /*2470*/  IMAD.IADD R5, R105, 0x1, R15 ;  /* 0x0000000169057824 */ /* 0x000fc600078e020f */
[----:B------:R-:W-:Y:S01]  /*2480*/  PRMT R11, R10, 0x7610, R11 ;  /* 0x000076100a0b7816 */ /* 0x000fe2000000000b */
[----:B------:R-:W-:Y:S01]  /*2490*/  IMAD.SHL.U32 R10, R108, 0x8, RZ ;  /* 0x000000086c0a7824 */ /* 0x000fe200078e00ff */
[----:B------:R-:W-:-:S03]  /*24a0*/  LEA.HI.X R5, R14, R111, R5, 0x1, P4 ;  /* 0x0000006f0e057211 */ /* 0x000fc600020f0c05 */
[----:B------:R0:W-:Y:S02]  /*24b0*/  @P1 STG.E.U16 desc[UR36][R8.64], R11 ;  /* 0x0000000b08001986 */ /* 0x0001e4000c101524 */
[----:B0-----:R-:W-:Y:S01]  /*24c0*/  SHF.L.U64.HI R11, R108, 0x3, R109 ;  /* 0x000000036c0b7819 */ /* 0x001fe2000001026d */
[----:B------:R-:W-:Y:S06]  /*24d0*/  @!P3 BRA `(.L_x_36) ;  /* 0x000000000004b947 */ /* 0x000fec0003800000 */
[----:B------:R0:W5:Y:S02]  /*24e0*/  LDG.E.LTC128B.U16 R18, desc[UR36][R4.64+0x2] ;  /* 0x0000022404127981 */ /* 0x000164000c1e1520 */
.L_x_36:
[----:B------:R-:W-:Y:S05]  /*24f0*/  BSYNC B1 ;  /* 0x0000000000017941 */ /* 0x000fea0003800000 */
.L_x_35:
[----:B------:R-:W-:Y:S01]  /*2500*/  IMAD.WIDE.U32 R10, R20, R108, R10 ;  /* 0x0000006c140a7225 */ /* 0x000fe200078e000a */
[----:B------:R-:W-:-:S03]  /*2510*/  ISETP.GT.AND P2, PT, R0, 0x8, P2 ;  /* 0x000000080000780c */ /* 0x000fc60001744270 */
[----:B-----5:R-:W-:Y:S01]  /*2520*/  IMAD.U32 R14, R18, 0x10000, RZ ;  /* 0x00010000120e7824 */ /* 0x020fe200078e00ff */
[----:B------:R-:W-:Y:S01]  /*2530*/  IADD3 R6, P1, R6, R10, RZ ;  /* 0x0000000a06067210 */ /* 0x000fe20007f3e0ff */
[----:B------:R-:W-:Y:S02]  /*2540*/  IMAD.IADD R107, R107, 0x1, R11 ;  /* 0x000000016b6b7824 */ /* 0x000fe400078e020b */
[----:B------:R-:W-:Y:S02]  /*2550*/  FMUL R14, R14, R89 ;  /* 0x000000590e0e7220 */ /* 0x000fe40000400000 */
[----:B------:R-:W-:Y:S02]  /*2560*/  IMAD.X R7, R107, 0x1, R7, P1 ;  /* 0x000000016b077824 */ /* 0x000fe400008e0607 */
[----:B------:R-:W-:Y:S01]  /*2570*/  FFMA R25, R25, R88, R14 ;  /* 0x0000005819197223 */ /* 0x000fe2000000000e */
[----:B------:R-:W-:-:S04]  /*2580*/  LEA R14, P1, R6, R110, 0x1 ;  /* 0x0000006e060e7211 */ /* 0x000fc800078208ff */
[----:B------:R-:W-:Y:S01]  /*2590*/  LEA.HI.X R15, R6, R111, R7, 0x1, P1 ;  /* 0x0000006f060f7211 */ /* 0x000fe200008f0c07 */
[----:B------:R-:W-:Y:S01]  /*25a0*/  @P3 IMAD.MOV.U32 R6, RZ, RZ, R8 ;  /* 0x000000ffff063224 */ /* 0x000fe200078e0008 */
[----:B------:R-:W-:Y:S01]  /*25b0*/  F2FP.BF16.F32.PACK_AB R25, RZ, R25 ;  /* 0x00000019ff19723e */ /* 0x000fe200000010ff */
[----:B------:R-:W-:-:S05]  /*25c0*/  @P3 IMAD.MOV.U32 R7, RZ, RZ, R9 ;  /* 0x000000ffff073224 */ /* 0x000fca00078e0009 */
[----:B------:R1:W-:Y:S04]  /*25d0*/  @P3 STG.E.U16 desc[UR36][R6.64+0x2], R25 ;  /* 0x0000021906003986 */ /* 0x0003e8000c101524 */
[----:B------:R-:W2:Y:S01]  /*25e0*/  @P2 LDG.E.LTC128B.U16 R18, desc[UR36][R14.64] ;  /* 0x000000240e122981 */ /* 0x000ea2000c1e1520 */
[----:B------:R-:W-:Y:S01]  /*25f0*/  IADD3 R12, P1, P3, R92, R10, R12 ;  /* 0x0000000a5c0c7210 */ /* 0x000fe20007b3e00c */
[----:B------:R-:W-:Y:S01]  /*2600*/  BSSY B1, `(.L_x_37) ;  /* 0x0000011000017945 */ /* 0x000fe20003800000 */
[----:B------:R-:W-:Y:S02]  /*2610*/  ISETP.GT.AND P0, PT, R0, 0x8, P0 ;  /* 0x000000080000780c */ /* 0x000fe40000704270 */
[----:B------:R-:W-:-:S03]  /*2620*/  IADD3.X R13, R93, R107, R13, P1, P3 ;  /* 0x0000006b5d0d7210 */ /* 0x000fc60000fe640d */
[----:B------:R-:W-:Y:S01]  /*2630*/  IMAD.WIDE.U32 R12, R19, R106, R12 ;  /* 0x0000006a130c7225 */ /* 0x000fe200078e000c */
[----:B------:R-:W-:-:S03]  /*2640*/  SHF.L.U64.HI R19, R94, 0x1, R95 ;  /* 0x000000015e137819 */ /* 0x000fc6000001025f */
[----:B------:R-:W-:Y:S01]  /*2650*/  IMAD.IADD R13, R105, 0x1, R13 ;  /* 0x00000001690d7824 */ /* 0x000fe200078e020d */
[----:B-1----:R-:W-:-:S04]  /*2660*/  LEA R6, P3, R12, R110, 0x1 ;  /* 0x0000006e0c067211 */ /* 0x002fc800078608ff */
[----:B------:R-:W-:Y:S01]  /*2670*/  LEA.HI.X R7, R12, R111, R13, 0x1, P3 ;  /* 0x0000006f0c077211 */ /* 0x000fe200018f0c0d */
[----:B--2---:R-:W-:-:S04]  /*2680*/  IMAD.U32 R10, R18, 0x10000, RZ ;  /* 0x00010000120a7824 */ /* 0x004fc800078e00ff */
[----:B------:R-:W-:Y:S01]  /*2690*/  FMUL R11, R10, R89 ;  /* 0x000000590a0b7220 */ /* 0x000fe20000400000 */
[----:B------:R-:W-:-:S03]  /*26a0*/  LEA R10, P1, R94, R8, 0x1 ;  /* 0x000000085e0a7211 */ /* 0x000fc600078208ff */
[----:B------:R-:W-:-:S05]  /*26b0*/  FFMA R11, R26, R88, R11 ;  /* 0x000000581a0b7223 */ /* 0x000fca000000000b */
[----:B------:R-:W-:Y:S01]  /*26c0*/  F2FP.BF16.F32.PACK_AB R14, RZ, R11 ;  /* 0x0000000bff0e723e */ /* 0x000fe200000010ff */
[----:B------:R-:W-:-:S05]  /*26d0*/  IMAD.X R11, R19, 0x1, R9, P1 ;  /* 0x00000001130b7824 */ /* 0x000fca00008e0609 */
[----:B------:R1:W-:Y:S01]  /*26e0*/  @P2 STG.E.U16 desc[UR36][R10.64], R14 ;  /* 0x0000000e0a002986 */ /* 0x0003e2000c101524 */
[----:B------:R-:W-:Y:S05]  /*26f0*/  @!P0 BRA `(.L_x_38) ;  /* 0x0000000000048947 */ /* 0x000fea0003800000 */
[----:B------:R2:W5:Y:S02]  /*2700*/  LDG.E.LTC128B.U16 R18, desc[UR36][R6.64+0x2] ;  /* 0x0000022406127981 */ /* 0x000564000c1e1520 */
.L_x_38:
[----:B------:R-:W-:Y:S05]  /*2710*/  BSYNC B1 ;  /* 0x0000000000017941 */ /* 0x000fea0003800000 */
.L_x_37:
[----:B-----5:R-:W-:Y:S01]  /*2720*/  IMAD.U32 R12, R18, 0x10000, RZ ;  /* 0x00010000120c7824 */ /* 0x020fe200078e00ff */
[----:B------:R-:W-:Y:S01]  /*2730*/  ISETP.GT.AND P1, PT, R3, 0x8, PT ;  /* 0x000000080300780c */ /* 0x000fe20003f24270 */
[----:B------:R-:W-:Y:S02]  /*2740*/  BSSY B1, `(.L_x_39) ;  /* 0x0000008000017945 */ /* 0x000fe40003800000 */
[----:B------:R-:W-:Y:S01]  /*2750*/  FMUL R12, R12, R89 ;  /* 0x000000590c0c7220 */ /* 0x000fe20000400000 */
[----:B------:R-:W-:-:S03]  /*2760*/  ISETP.GT.AND P2, PT, R0, RZ, P1 ;  /* 0x000000ff0000720c */ /* 0x000fc60000f44270 */
[----:B------:R-:W-:-:S05]  /*2770*/  FFMA R12, R27, R88, R12 ;  /* 0x000000581b0c7223 */ /* 0x000fca000000000c */
[----:B------:R-:W-:-:S05]  /*2780*/  F2FP.BF16.F32.PACK_AB R12, RZ, R12 ;  /* 0x0000000cff0c723e */ /* 0x000fca00000010ff */
[----:B------:R3:W-:Y:S01]  /*2790*/  @P0 STG.E.U16 desc[UR36][R10.64+0x2], R12 ;  /* 0x0000020c0a000986 */ /* 0x0007e2000c101524 */
[----:B------:R-:W-:Y:S05]  /*27a0*/  @!P2 BRA `(.L_x_40) ;  /* 0x000000000004a947 */ /* 0x000fea0003800000 */
[----:B------:R4:W5:Y:S02]  /*27b0*/  LDG.E.LTC128B.U16 R18, desc[UR36][R4.64+0x10] ;  /* 0x0000102404127981 */ /* 0x000964000c1e1520 */
.L_x_40:
[----:B------:R-:W-:Y:S05]  /*27c0*/  BSYNC B1 ;  /* 0x0000000000017941 */ /* 0x000fea0003800000 */
.L_x_39:
[----:B---3-5:R-:W-:Y:S01]  /*27d0*/  IMAD.U32 R12, R18, 0x10000, RZ ;  /* 0x00010000120c7824 */ /* 0x028fe200078e00ff */
        /* <DEDUP_REMOVED lines=9> */
.L_x_42:
[----:B------:R-:W-:Y:S05]  /*2870*/  BSYNC B1 ;  /* 0x0000000000017941 */ /* 0x000fea0003800000 */
.L_x_41:
[----:B-----5:R-:W-:Y:S01]  /*2880*/  IMAD.U32 R12, R18, 0x10000, RZ ;  /* 0x00010000120c7824 */ /* 0x020fe200078e00ff */
[----:B------:R-:W-:Y:S01]  /*2890*/  ISETP.GT.AND P1, PT, R0, 0x8, P1 ;  /* 0x000000080000780c */ /* 0x000fe20000f24270 */
[----:B------:R-:W-:Y:S02]  /*28a0*/  BSSY B1, `(.L_x_43) ;  /* 0x0000007000017945 */ /* 0x000fe40003800000 */
[----:B------:R-:W-:-:S04]  /*28b0*/  FMUL R12, R12, R89 ;  /* 0x000000590c0c7220 */ /* 0x000fc80000400000 */
[----:B------:R-:W-:-:S05]  /*28c0*/  FFMA R12, R29, R88, R12 ;  /* 0x000000581d0c7223 */ /* 0x000fca000000000c */
[----:B------:R-:W-:-:S05]  /*28d0*/  F2FP.BF16.F32.PACK_AB R12, RZ, R12 ;  /* 0x0000000cff0c723e */ /* 0x000fca00000010ff */
[----:B------:R0:W-:Y:S01]  /*28e0*/  @P3 STG.E.U16 desc[UR36][R8.64+0x12], R12 ;  /* 0x0000120c08003986 */ /* 0x0001e2000c101524 */
[----:B------:R-:W-:Y:S05]  /*28f0*/  @!P1 BRA `(.L_x_44) ;  /* 0x0000000000049947 */ /* 0x000fea0003800000 */
[----:B------:R0:W5:Y:S02]  /*2900*/  LDG.E.LTC128B.U16 R18, desc[UR36][R6.64+0x10] ;  /* 0x0000102406127981 */ /* 0x000164000c1e1520 */
.L_x_44:
[----:B------:R-:W-:Y:S05]  /*2910*/  BSYNC B1 ;  /* 0x0000000000017941 */ /* 0x000fea0003800000 */
.L_x_43:
[----:B0----5:R-:W-:Y:S01]  /*2920*/  IMAD.U32 R12, R18, 0x10000, RZ ;  /* 0x00010000120c7824 */ /* 0x021fe200078e00ff */
[----:B------:R-:W-:Y:S01]  /*2930*/  ISETP.GT.AND P0, PT, R0, 0x8, P0 ;  /* 0x000000080000780c */ /* 0x000fe20000704270 */
[----:B------:R-:W-:Y:S02]  /*2940*/  BSSY B1, `(.L_x_45) ;  /* 0x0000007000017945 */ /* 0x000fe40003800000 */
[----:B---3--:R-:W-:-:S04]  /*2950*/  FMUL R13, R12, R89 ;  /* 0x000000590c0d7220 */ /* 0x008fc80000400000 */
[----:B------:R-:W-:-:S05]  /*2960*/  FFMA R13, R30, R88, R13 ;  /* 0x000000581e0d7223 */ /* 0x000fca000000000d */
[----:B------:R-:W-:-:S05]  /*2970*/  F2FP.BF16.F32.PACK_AB R13, RZ, R13 ;  /* 0x0000000dff0d723e */ /* 0x000fca00000010ff */
[----:B------:R0:W-:Y:S01]  /*2980*/  @P1 STG.E.U16 desc[UR36][R10.64+0x10], R13 ;  /* 0x0000100d0a001986 */ /* 0x0001e2000c101524 */
[----:B------:R-:W-:Y:S05]  /*2990*/  @!P0 BRA `(.L_x_46) ;  /* 0x0000000000048947 */ /* 0x000fea0003800000 */
[----:B------:R3:W5:Y:S02]  /*29a0*/  LDG.E.LTC128B.U16 R18, desc[UR36][R6.64+0x12] ;  /* 0x0000122406127981 */ /* 0x000764000c1e1520 */
.L_x_46:
[----:B------:R-:W-:Y:S05]  /*29b0*/  BSYNC B1 ;  /* 0x0000000000017941 */ /* 0x000fea0003800000 */
.L_x_45:
        /* <DEDUP_REMOVED lines=10> */
.L_x_48:
[----:B------:R-:W-:Y:S05]  /*2a60*/  BSYNC B1 ;  /* 0x0000000000017941 */ /* 0x000fea0003800000 */
.L_x_47:
[----:B0----5:R-:W-:Y:S01]  /*2a70*/  IMAD.U32 R12, R18, 0x10000, RZ ;  /* 0x00010000120c7824 */ /* 0x021fe200078e00ff */
        /* <DEDUP_REMOVED lines=9> */
.L_x_50:
[----:B------:R-:W-:Y:S05]  /*2b10*/  BSYNC B1 ;  /* 0x0000000000017941 */ /* 0x000fea0003800000 */
.L_x_49:
        /* <DEDUP_REMOVED lines=9> */
.L_x_52:
[----:B------:R-:W-:Y:S05]  /*2bb0*/  BSYNC B1 ;  /* 0x0000000000017941 */ /* 0x000fea0003800000 */
.L_x_51:
[----:B0----5:R-:W-:Y:S01]  /*2bc0*/  IMAD.U32 R12, R18, 0x10000, RZ ;  /* 0x00010000120c7824 */ /* 0x021fe200078e00ff */
        /* <DEDUP_REMOVED lines=8> */
.L_x_54:
[----:B------:R-:W-:Y:S05]  /*2c50*/  BSYNC B1 ;  /* 0x0000000000017941 */ /* 0x000fea0003800000 */
.L_x_53:
        /* <DEDUP_REMOVED lines=10> */
.L_x_56:
[----:B------:R-:W-:Y:S05]  /*2d00*/  BSYNC B1 ;  /* 0x0000000000017941 */ /* 0x000fea0003800000 */
.L_x_55:
        /* <DEDUP_REMOVED lines=10> */
.L_x_58:
[----:B------:R-:W-:Y:S05]  /*2db0*/  BSYNC B1 ;  /* 0x0000000000017941 */ /* 0x000fea0003800000 */
.L_x_57:
        /* <DEDUP_REMOVED lines=9> */
.L_x_60:
[----:B------:R-:W-:Y:S05]  /*2e50*/  BSYNC B1 ;  /* 0x0000000000017941 */ /* 0x000fea0003800000 */
.L_x_59:
        /* <DEDUP_REMOVED lines=9> */
.L_x_62:
[----:B------:R-:W-:Y:S05]  /*2ef0*/  BSYNC B1 ;  /* 0x0000000000017941 */ /* 0x000fea0003800000 */
.L_x_61:
        /* <DEDUP_REMOVED lines=10> */
.L_x_64:
[----:B------:R-:W-:Y:S05]  /*2fa0*/  BSYNC B1 ;  /* 0x0000000000017941 */ /* 0x000fea0003800000 */
.L_x_63:
        /* <DEDUP_REMOVED lines=10> */
.L_x_66:
[----:B------:R-:W-:Y:S05]  /*3050*/  BSYNC B1 ;  /* 0x0000000000017941 */ /* 0x000fea0003800000 */
.L_x_65:
        /* <DEDUP_REMOVED lines=9> */
.L_x_68:
[----:B------:R-:W-:Y:S05]  /*30f0*/  BSYNC B1 ;  /* 0x0000000000017941 */ /* 0x000fea0003800000 */
.L_x_67:
        /* <DEDUP_REMOVED lines=9> */
.L_x_70:
[----:B------:R-:W-:Y:S05]  /*3190*/  BSYNC B1 ;  /* 0x0000000000017941 */ /* 0x000fea0003800000 */
.L_x_69:
        /* <DEDUP_REMOVED lines=10> */
.L_x_72:
[----:B------:R-:W-:Y:S05]  /*3240*/  BSYNC B1 ;  /* 0x0000000000017941 */ /* 0x000fea0003800000 */
.L_x_71:
        /* <DEDUP_REMOVED lines=10> */
.L_x_74:
[----:B------:R-:W-:Y:S05]  /*32f0*/  BSYNC B1 ;  /* 0x0000000000017941 */ /* 0x000fea0003800000 */
.L_x_73:
        /* <DEDUP_REMOVED lines=9> */
.L_x_76:
[----:B------:R-:W-:Y:S05]  /*3390*/  BSYNC B1 ;  /* 0x0000000000017941 */ /* 0x000fea0003800000 */
.L_x_75:
        /* <DEDUP_REMOVED lines=9> */
.L_x_78:
[----:B------:R-:W-:Y:S05]  /*3430*/  BSYNC B1 ;  /* 0x0000000000017941 */ /* 0x000fea0003800000 */
.L_x_77:
        /* <DEDUP_REMOVED lines=10> */
.L_x_80:
[----:B------:R-:W-:Y:S05]  /*34e0*/  BSYNC B1 ;  /* 0x0000000000017941 */ /* 0x000fea0003800000 */
.L_x_79:
        /* <DEDUP_REMOVED lines=10> */
.L_x_82:
[----:B------:R-:W-:Y:S05]  /*3590*/  BSYNC B1 ;  /* 0x0000000000017941 */ /* 0x000fea0003800000 */
.L_x_81:
        /* <DEDUP_REMOVED lines=9> */
.L_x_84:
[----:B------:R-:W-:Y:S05]  /*3630*/  BSYNC B1 ;  /* 0x0000000000017941 */ /* 0x000fea0003800000 */
.L_x_83:
        /* <DEDUP_REMOVED lines=9> */
.L_x_86:
[----:B------:R-:W-:Y:S05]  /*36d0*/  BSYNC B1 ;  /* 0x0000000000017941 */ /* 0x000fea0003800000 */
.L_x_85:
        /* <DEDUP_REMOVED lines=10> */
.L_x_88:
[----:B------:R-:W-:Y:S05]  /*3780*/  BSYNC B1 ;  /* 0x0000000000017941 */ /* 0x000fea0003800000 */
.L_x_87:
        /* <DEDUP_REMOVED lines=10> */
.L_x_90:
[----:B------:R-:W-:Y:S05]  /*3830*/  BSYNC B1 ;  /* 0x0000000000017941 */ /* 0x000fea0003800000 */
.L_x_89:
        /* <DEDUP_REMOVED lines=9> */
.L_x_92:
[----:B------:R-:W-:Y:S05]  /*38d0*/  BSYNC B1 ;  /* 0x0000000000017941 */ /* 0x000fea0003800000 */
.L_x_91:
        /* <DEDUP_REMOVED lines=9> */
.L_x_94:
[----:B------:R-:W-:Y:S05]  /*3970*/  BSYNC B1 ;  /* 0x0000000000017941 */ /* 0x000fea0003800000 */
.L_x_93:
        /* <DEDUP_REMOVED lines=10> */
.L_x_96:
[----:B------:R-:W-:Y:S05]  /*3a20*/  BSYNC B1 ;  /* 0x0000000000017941 */ /* 0x000fea0003800000 */
.L_x_95:
        /* <DEDUP_REMOVED lines=10> */
.L_x_98:
[----:B------:R-:W-:Y:S05]  /*3ad0*/  BSYNC B1 ;  /* 0x0000000000017941 */ /* 0x000fea0003800000 */
.L_x_97:
        /* <DEDUP_REMOVED lines=9> */
.L_x_100:
[----:B------:R-:W-:Y:S05]  /*3b70*/  BSYNC B1 ;  /* 0x0000000000017941 */ /* 0x000fea0003800000 */
.L_x_99:
        /* <DEDUP_REMOVED lines=9> */
.L_x_102:
[----:B------:R-:W-:Y:S05]  /*3c10*/  BSYNC B1 ;  /* 0x0000000000017941 */ /* 0x000fea0003800000 */
.L_x_101:
        /* <DEDUP_REMOVED lines=10> */
.L_x_104:
[----:B------:R-:W-:Y:S05]  /*3cc0*/  BSYNC B1 ;  /* 0x0000000000017941 */ /* 0x000fea0003800000 */
.L_x_103:
        /* <DEDUP_REMOVED lines=10> */
.L_x_106:
[----:B------:R-:W-:Y:S05]  /*3d70*/  BSYNC B1 ;  /* 0x0000000000017941 */ /* 0x000fea0003800000 */
.L_x_105:
        /* <DEDUP_REMOVED lines=9> */
.L_x_108:
[----:B------:R-:W-:Y:S05]  /*3e10*/  BSYNC B1 ;  /* 0x0000000000017941 */ /* 0x000fea0003800000 */
.L_x_107:
        /* <DEDUP_REMOVED lines=9> */
.L_x_110:
[----:B------:R-:W-:Y:S05]  /*3eb0*/  BSYNC B1 ;  /* 0x0000000000017941 */ /* 0x000fea0003800000 */
.L_x_109:
        /* <DEDUP_REMOVED lines=10> */
.L_x_112:
[----:B------:R-:W-:Y:S05]  /*3f60*/  BSYNC B1 ;  /* 0x0000000000017941 */ /* 0x000fea0003800000 */
.L_x_111:
        /* <DEDUP_REMOVED lines=10> */
.L_x_114:
[----:B------:R-:W-:Y:S05]  /*4010*/  BSYNC B1 ;  /* 0x0000000000017941 */ /* 0x000fea0003800000 */
.L_x_113:
        /* <DEDUP_REMOVED lines=9> */
.L_x_116:
[----:B------:R-:W-:Y:S05]  /*40b0*/  BSYNC B1 ;  /* 0x0000000000017941 */ /* 0x000fea0003800000 */
.L_x_115:
        /* <DEDUP_REMOVED lines=9> */
.L_x_118:
[----:B------:R-:W-:Y:S05]  /*4150*/  BSYNC B1 ;  /* 0x0000000000017941 */ /* 0x000fea0003800000 */
.L_x_117:
        /* <DEDUP_REMOVED lines=10> */
.L_x_120:
[----:B------:R-:W-:Y:S05]  /*4200*/  BSYNC B1 ;  /* 0x0000000000017941 */ /* 0x000fea0003800000 */
.L_x_119:
        /* <DEDUP_REMOVED lines=10> */
.L_x_122:
[----:B------:R-:W-:Y:S05]  /*42b0*/  BSYNC B1 ;  /* 0x0000000000017941 */ /* 0x000fea0003800000 */
.L_x_121:
        /* <DEDUP_REMOVED lines=9> */
.L_x_124:
[----:B------:R-:W-:Y:S05]  /*4350*/  BSYNC B1 ;  /* 0x0000000000017941 */ /* 0x000fea0003800000 */
.L_x_123:
        /* <DEDUP_REMOVED lines=9> */
.L_x_126:
[----:B------:R-:W-:Y:S05]  /*43f0*/  BSYNC B1 ;  /* 0x0000000000017941 */ /* 0x000fea0003800000 */
.L_x_125:
        /* <DEDUP_REMOVED lines=10> */
.L_x_128:
[----:B------:R-:W-:Y:S05]  /*44a0*/  BSYNC B1 ;  /* 0x0000000000017941 */ /* 0x000fea0003800000 */
.L_x_127:
        /* <DEDUP_REMOVED lines=10> */
.L_x_130:
[----:B------:R-:W-:Y:S05]  /*4550*/  BSYNC B1 ;  /* 0x0000000000017941 */ /* 0x000fea0003800000 */
.L_x_129:
        /* <DEDUP_REMOVED lines=9> */
.L_x_132:
[----:B------:R-:W-:Y:S05]  /*45f0*/  BSYNC B1 ;  /* 0x0000000000017941 */ /* 0x000fea0003800000 */
.L_x_131:
        /* <DEDUP_REMOVED lines=9> */
.L_x_134:
[----:B------:R-:W-:Y:S05]  /*4690*/  BSYNC B1 ;  /* 0x0000000000017941 */ /* 0x000fea0003800000 */
.L_x_133:
        /* <DEDUP_REMOVED lines=10> */
.L_x_136:
[----:B------:R-:W-:Y:S05]  /*4740*/  BSYNC B1 ;  /* 0x0000000000017941 */ /* 0x000fea0003800000 */
.L_x_135:
        /* <DEDUP_REMOVED lines=10> */
.L_x_138:
[----:B------:R-:W-:Y:S05]  /*47f0*/  BSYNC B1 ;  /* 0x0000000000017941 */ /* 0x000fea0003800000 */
.L_x_137:
        /* <DEDUP_REMOVED lines=9> */
.L_x_140:
[----:B------:R-:W-:Y:S05]  /*4890*/  BSYNC B1 ;  /* 0x0000000000017941 */ /* 0x000fea0003800000 */
.L_x_139:
        /* <DEDUP_REMOVED lines=9> */
.L_x_142:
[----:B------:R-:W-:Y:S05]  /*4930*/  BSYNC B1 ;  /* 0x0000000000017941 */ /* 0x000fea0003800000 */
.L_x_141:
        /* <DEDUP_REMOVED lines=10> */
.L_x_144:
[----:B------:R-:W-:Y:S05]  /*49e0*/  BSYNC B1 ;  /* 0x0000000000017941 */ /* 0x000fea0003800000 */
.L_x_143:
        /* <DEDUP_REMOVED lines=10> */
.L_x_146:
[----:B------:R-:W-:Y:S05]  /*4a90*/  BSYNC B1 ;  /* 0x0000000000017941 */ /* 0x000fea0003800000 */
.L_x_145:
        /* <DEDUP_REMOVED lines=9> */
.L_x_148:
[----:B------:R-:W-:Y:S05]  /*4b30*/  BSYNC B1 ;  /* 0x0000000000017941 */ /* 0x000fea0003800000 */
.L_x_147:
        /* <DEDUP_REMOVED lines=9> */
.L_x_150:
[----:B------:R-:W-:Y:S05]  /*4bd0*/  BSYNC B1 ;  /* 0x0000000000017941 */ /* 0x000fea0003800000 */
.L_x_149:
        /* <DEDUP_REMOVED lines=10> */
.L_x_152:
[----:B------:R-:W-:Y:S05]  /*4c80*/  BSYNC B1 ;  /* 0x0000000000017941 */ /* 0x000fea0003800000 */
.L_x_151:
        /* <DEDUP_REMOVED lines=10> */
.L_x_154:
[----:B------:R-:W-:Y:S05]  /*4d30*/  BSYNC B1 ;  /* 0x0000000000017941 */ /* 0x000fea0003800000 */
.L_x_153:
[----:B0---45:R-:W-:Y:S01]  /*4d40*/  IMAD.U32 R4, R18, 0x10000, RZ ;  /* 0x0001000012047824 */ /* 0x031fe200078e00ff */
        /* <DEDUP_REMOVED lines=8> */
.L_x_156:
[----:B------:R-:W-:Y:S05]  /*4dd0*/  BSYNC B1 ;  /* 0x0000000000017941 */ /* 0x000fea0003800000 */
.L_x_155:
[----:B0----5:R-:W-:Y:S01]  /*4de0*/  IMAD.U32 R4, R18, 0x10000, RZ ;  /* 0x0001000012047824 */ /* 0x021fe200078e00ff */
[----:B------:R-:W-:Y:S01]  /*4df0*/  ISETP.GT.AND P0, PT, R0, 0x8, P0 ;  /* 0x000000080000780c */ /* 0x000fe20000704270 */
[----:B------:R-:W-:Y:S01]  /*4e00*/  @P1 IMAD.MOV.U32 R5, RZ, RZ, R11 ;  /* 0x000000ffff051224 */ /* 0x000fe200078e000b */
[----:B------:R-:W-:Y:S01]  /*4e10*/  BSSY B1, `(.L_x_157) ;  /* 0x0000008000017945 */ /* 0x000fe20003800000 */
[----:B------:R-:W-:Y:S01]  /*4e20*/  FMUL R3, R4, R89 ;  /* 0x0000005904037220 */ /* 0x000fe20000400000 */
[----:B------:R-:W-:-:S03]  /*4e30*/  @P1 IMAD.MOV.U32 R4, RZ, RZ, R10 ;  /* 0x000000ffff041224 */ /* 0x000fc600078e000a */
[----:B------:R-:W-:-:S05]  /*4e40*/  FFMA R3, R86, R88, R3 ;  /* 0x0000005856037223 */ /* 0x000fca0000000003 */
[----:B------:R-:W-:-:S05]  /*4e50*/  F2FP.BF16.F32.PACK_AB R3, RZ, R3 ;  /* 0x00000003ff03723e */ /* 0x000fca00000010ff */
[----:B------:R0:W-:Y:S01]  /*4e60*/  @P1 STG.E.U16 desc[UR36][R4.64+0xf0], R3 ;  /* 0x0000f00304001986 */ /* 0x0001e2000c101524 */
[----:B------:R-:W-:Y:S05]  /*4e70*/  @!P0 BRA `(.L_x_158) ;  /* 0x0000000000048947 */ /* 0x000fea0003800000 */
[----:B------:R0:W5:Y:S02]  /*4e80*/  LDG.E.LTC128B.U16 R18, desc[UR36][R6.64+0xf2] ;  /* 0x0000f22406127981 */ /* 0x000164000c1e1520 */
.L_x_158:
[----:B------:R-:W-:Y:S05]  /*4e90*/  BSYNC B1 ;  /* 0x0000000000017941 */ /* 0x000fea0003800000 */
.L_x_157:
[----:B------:R-:W-:Y:S05]  /*4ea0*/  @!P0 BRA `(.L_x_159) ;  /* 0x0000001000b08947 */ /* 0x000fea0003800000 */
[----:B-----5:R-:W-:-:S04]  /*4eb0*/  IMAD.U32 R18, R18, 0x10000, RZ ;  /* 0x0001000012127824 */ /* 0x020fc800078e00ff */
[----:B------:R-:W-:-:S04]  /*4ec0*/  FMUL R18, R18, R89 ;  /* 0x0000005912127220 */ /* 0x000fc80000400000 */
[----:B------:R-:W-:-:S05]  /*4ed0*/  FFMA R18, R87, R88, R18 ;  /* 0x0000005857127223 */ /* 0x000fca0000000012 */
[----:B------:R-:W-:-:S05]  /*4ee0*/  F2FP.BF16.F32.PACK_AB R18, RZ, R18 ;  /* 0x00000012ff12723e */ /* 0x000fca00000010ff */
[----:B------:R0:W-:Y:S01]  /*4ef0*/  STG.E.U16 desc[UR36][R10.64+0xf2], R18 ;  /* 0x0000f2120a007986 */ /* 0x0001e2000c101524 */
[----:B------:R-:W-:Y:S05]  /*4f00*/  BRA `(.L_x_159) ;  /* 0x0000001000987947 */ /* 0x000fea0003800000 */
.L_x_34:
[----:B------:R-:W-:Y:S01]  /*4f10*/  ISETP.GT.AND P3, PT, R3, 0x1, PT ;  /* 0x000000010300780c */ /* 0x000fe20003f64270 */
[----:B------:R-:W-:Y:S01]  /*4f20*/  ULDC.64 UR4, c[0x0][0x5c0] ;  /* 0x0001700000047ab9 */ /* 0x000fe20000000a00 */
[-C--:B------:R-:W-:Y:S01]  /*4f30*/  FMUL R24, R24, R88.reuse ;  /* 0x0000005818187220 */ /* 0x080fe20000400000 */
[----:B------:R-:W-:Y:S01]  /*4f40*/  LEA R4, P4, R104, UR4, 0x1 ;  /* 0x0000000468047c11 */ /* 0x000fe2000f8808ff */
[-C--:B------:R-:W-:Y:S01]  /*4f50*/  FMUL R25, R25, R88.reuse ;  /* 0x0000005819197220 */ /* 0x080fe20000400000 */
[----:B------:R-:W-:Y:S01]  /*4f60*/  ISETP.GT.AND P0, PT, R0, RZ, P3 ;  /* 0x000000ff0000720c */ /* 0x000fe20001f04270 */
[----:B------:R-:W-:Y:S01]  /*4f70*/  FMUL R26, R26, R88 ;  /* 0x000000581a1a7220 */ /* 0x000fe20000400000 */
[----:B------:R-:W-:Y:S01]  /*4f80*/  F2FP.BF16.F32.PACK_AB R24, RZ, R24 ;  /* 0x00000018ff18723e */ /* 0x000fe200000010ff */
[-C--:B------:R-:W-:Y:S01]  /*4f90*/  FMUL R27, R27, R88.reuse ;  /* 0x000000581b1b7220 */ /* 0x080fe20000400000 */
[----:B------:R-:W-:Y:S01]  /*4fa0*/  LEA.HI.X R5, R104, UR5, R113, 0x1, P4 ;  /* 0x0000000568057c11 */ /* 0x000fe2000a0f0c71 */
[-C--:B------:R-:W-:Y:S01]  /*4fb0*/  FMUL R28, R28, R88.reuse ;  /* 0x000000581c1c7220 */ /* 0x080fe20000400000 */
[----:B------:R-:W-:Y:S01]  /*4fc0*/  F2FP.BF16.F32.PACK_AB R25, RZ, R25 ;  /* 0x00000019ff19723e */ /* 0x000fe200000010ff */
[-C--:B------:R-:W-:Y:S01]  /*4fd0*/  FMUL R29, R29, R88.reuse ;  /* 0x000000581d1d7220 */ /* 0x080fe20000400000 */
[----:B------:R-:W-:Y:S01]  /*4fe0*/  ISETP.GT.AND P2, PT, R0, 0x8, P2 ;  /* 0x000000080000780c */ /* 0x000fe20001744270 */
[----:B------:R-:W-:Y:S01]  /*4ff0*/  @P1 STG.E.U16 desc[UR36][R4.64], R24 ;  /* 0x0000001804001986 */ /* 0x000fe2000c101524 */
[----:B------:R-:W-:Y:S01]  /*5000*/  ISETP.GT.AND P1, PT, R3, 0x8, PT ;  /* 0x000000080300780c */ /* 0x000fe20003f24270 */
[----:B------:R-:W-:Y:S01]  /*5010*/  FMUL R30, R30, R88 ;  /* 0x000000581e1e7220 */ /* 0x000fe20000400000 */
[C---:B------:R-:W-:Y:S01]  /*5020*/  SHF.L.U64.HI R7, R94.reuse, 0x1, R95 ;  /* 0x000000015e077819 */ /* 0x040fe2000001025f */
[----:B------:R-:W-:Y:S01]  /*5030*/  @P0 STG.E.U16 desc[UR36][R4.64+0x2], R25 ;  /* 0x0000021904000986 */ /* 0x000fe2000c101524 */
[----:B------:R-:W-:Y:S01]  /*5040*/  LEA R6, P5, R94, R4, 0x1 ;  /* 0x000000045e067211 */ /* 0x000fe200078a08ff */
[-C--:B------:R-:W-:Y:S01]  /*5050*/  FMUL R31, R31, R88.reuse ;  /* 0x000000581f1f7220 */ /* 0x080fe20000400000 */
[----:B------:R-:W-:Y:S01]  /*5060*/  ISETP.GT.AND P3, PT, R0, 0x8, P3 ;  /* 0x000000080000780c */ /* 0x000fe20001f64270 */
[-C--:B------:R-:W-:Y:S01]  /*5070*/  FMUL R32, R32, R88.reuse ;  /* 0x0000005820207220 */ /* 0x080fe20000400000 */
[----:B------:R-:W-:Y:S01]  /*5080*/  ISETP.GT.AND P0, PT, R3, 0x9, PT ;  /* 0x000000090300780c */ /* 0x000fe20003f04270 */
[----:B------:R-:W-:Y:S01]  /*5090*/  IMAD.X R7, R7, 0x1, R5, P5 ;  /* 0x0000000107077824 */ /* 0x000fe200028e0605 */
[----:B------:R-:W-:Y:S01]  /*50a0*/  ISETP.GT.AND P4, PT, R0, RZ, P1 ;  /* 0x000000ff0000720c */ /* 0x000fe20000f84270 */
[----:B------:R-:W-:Y:S01]  /*50b0*/  FMUL R33, R33, R88 ;  /* 0x0000005821217220 */ /* 0x000fe20000400000 */
[----:B------:R-:W-:Y:S01]  /*50c0*/  F2FP.BF16.F32.PACK_AB R26, RZ, R26 ;  /* 0x0000001aff1a723e */ /* 0x000fe200000010ff */
[-C--:B------:R-:W-:Y:S01]  /*50d0*/  FMUL R34, R34, R88.reuse ;  /* 0x0000005822227220 */ /* 0x080fe20000400000 */
[----:B------:R-:W-:Y:S01]  /*50e0*/  ISETP.GT.AND P5, PT, R0, RZ, P0 ;  /* 0x000000ff0000720c */ /* 0x000fe200007a4270 */
[----:B------:R-:W-:Y:S01]  /*50f0*/  FMUL R35, R35, R88 ;  /* 0x0000005823237220 */ /* 0x000fe20000400000 */
[----:B------:R-:W-:Y:S01]  /*5100*/  F2FP.BF16.F32.PACK_AB R27, RZ, R27 ;  /* 0x0000001bff1b723e */ /* 0x000fe200000010ff */
[----:B------:R-:W-:Y:S01]  /*5110*/  @P2 STG.E.U16 desc[UR36][R6.64], R26 ;  /* 0x0000001a06002986 */ /* 0x000fe2000c101524 */
[----:B------:R-:W-:Y:S01]  /*5120*/  F2FP.BF16.F32.PACK_AB R28, RZ, R28 ;  /* 0x0000001cff1c723e */ /* 0x000fe200000010ff */
[-C--:B------:R-:W-:Y:S01]  /*5130*/  FMUL R36, R36, R88.reuse ;  /* 0x0000005824247220 */ /* 0x080fe20000400000 */
[C---:B------:R-:W-:Y:S01]  /*5140*/  ISETP.GT.AND P2, PT, R0.reuse, 0x8, P1 ;  /* 0x000000080000780c */ /* 0x040fe20000f44270 */
[----:B------:R-:W-:Y:S01]  /*5150*/  @P3 STG.E.U16 desc[UR36][R6.64+0x2], R27 ;  /* 0x0000021b06003986 */ /* 0x000fe2000c101524 */
[----:B------:R-:W-:Y:S01]  /*5160*/  ISETP.GT.AND P1, PT, R3, 0x10, PT ;  /* 0x000000100300780c */ /* 0x000fe20003f24270 */
[-C--:B------:R-:W-:Y:S01]  /*5170*/  FMUL R37, R37, R88.reuse ;  /* 0x0000005825257220 */ /* 0x080fe20000400000 */
[----:B------:R-:W-:Y:S01]  /*5180*/  F2FP.BF16.F32.PACK_AB R29, RZ, R29 ;  /* 0x0000001dff1d723e */ /* 0x000fe200000010ff */
[----:B------:R-:W-:Y:S01]  /*5190*/  @P4 STG.E.U16 desc[UR36][R4.64+0x10], R28 ;  /* 0x0000101c04004986 */ /* 0x000fe2000c101524 */
[----:B------:R-:W-:Y:S01]  /*51a0*/  ISETP.GT.AND P3, PT, R0, 0x8, P0 ;  /* 0x000000080000780c */ /* 0x000fe20000764270 */
[-C--:B------:R-:W-:Y:S01]  /*51b0*/  FMUL R38, R38, R88.reuse ;  /* 0x0000005826267220 */ /* 0x080fe20000400000 */
[----:B------:R-:W-:Y:S01]  /*51c0*/  ISETP.GT.AND P0, PT, R3, 0x11, PT ;  /* 0x000000110300780c */ /* 0x000fe20003f04270 */
[----:B------:R-:W-:Y:S01]  /*51d0*/  @P5 STG.E.U16 desc[UR36][R4.64+0x12], R29 ;  /* 0x0000121d04005986 */ /* 0x000fe2000c101524 */
        /* <DEDUP_REMOVED lines=162> */
[----:B------:R-:W-:-:S02]  /*5c00*/  F2FP.BF16.F32.PACK_AB R62, RZ, R62 ;  /* 0x0000003eff3e723e */ /* 0x000fc400000010ff */
[C---:B------:R-:W-:Y:S02]  /*5c10*/  ISETP.GT.AND P5, PT, R0.reuse, RZ, P0 ;  /* 0x000000ff0000720c */ /* 0x040fe400007a4270 */
[----:B------:R-:W-:Y:S01]  /*5c20*/  F2FP.BF16.F32.PACK_AB R63, RZ, R63 ;  /* 0x0000003fff3f723e */ /* 0x000fe200000010ff */
[----:B------:R-:W-:Y:S01]  /*5c30*/  @P2 STG.E.U16 desc[UR36][R6.64+0x90], R62 ;  /* 0x0000903e06002986 */ /* 0x000fe2000c101524 */
[----:B------:R-:W-:Y:S02]  /*5c40*/  F2FP.BF16.F32.PACK_AB R64, RZ, R64 ;  /* 0x00000040ff40723e */ /* 0x000fe400000010ff */
[C---:B------:R-:W-:Y:S01]  /*5c50*/  ISETP.GT.AND P2, PT, R0.reuse, 0x8, P1 ;  /* 0x000000080000780c */ /* 0x040fe20000f44270 */
[----:B------:R-:W-:Y:S01]  /*5c60*/  @P3 STG.E.U16 desc[UR36][R6.64+0x92], R63 ;  /* 0x0000923f06003986 */ /* 0x000fe2000c101524 */
[----:B------:R-:W-:Y:S02]  /*5c70*/  ISETP.GT.AND P1, PT, R3, 0x58, PT ;  /* 0x000000580300780c */ /* 0x000fe40003f24270 */
[----:B------:R-:W-:Y:S01]  /*5c80*/  F2FP.BF16.F32.PACK_AB R65, RZ, R65 ;  /* 0x00000041ff41723e */ /* 0x000fe200000010ff */
[----:B------:R-:W-:Y:S01]  /*5c90*/  @P4 STG.E.U16 desc[UR36][R4.64+0xa0], R64 ;  /* 0x0000a04004004986 */ /* 0x000fe2000c101524 */
[----:B------:R-:W-:-:S02]  /*5ca0*/  ISETP.GT.AND P3, PT, R0, 0x8, P0 ;  /* 0x000000080000780c */ /* 0x000fc40000764270 */
[----:B------:R-:W-:Y:S01]  /*5cb0*/  ISETP.GT.AND P0, PT, R3, 0x59, PT ;  /* 0x000000590300780c */ /* 0x000fe20003f04270 */
[----:B------:R-:W-:Y:S01]  /*5cc0*/  @P5 STG.E.U16 desc[UR36][R4.64+0xa2], R65 ;  /* 0x0000a24104005986 */ /* 0x000fe2000c101524 */
[C---:B------:R-:W-:Y:S02]  /*5cd0*/  ISETP.GT.AND P4, PT, R0.reuse, RZ, P1 ;  /* 0x000000ff0000720c */ /* 0x040fe40000f84270 */
[----:B------:R-:W-:Y:S02]  /*5ce0*/  F2FP.BF16.F32.PACK_AB R66, RZ, R66 ;  /* 0x00000042ff42723e */ /* 0x000fe400000010ff */
[----:B------:R-:W-:Y:S02]  /*5cf0*/  ISETP.GT.AND P5, PT, R0, RZ, P0 ;  /* 0x000000ff0000720c */ /* 0x000fe400007a4270 */
[----:B------:R-:W-:Y:S01]  /*5d00*/  F2FP.BF16.F32.PACK_AB R67, RZ, R67 ;  /* 0x00000043ff43723e */ /* 0x000fe200000010ff */
[----:B------:R-:W-:Y:S01]  /*5d10*/  @P2 STG.E.U16 desc[UR36][R6.64+0xa0], R66 ;  /* 0x0000a04206002986 */ /* 0x000fe2000c101524 */
[----:B------:R-:W-:-:S02]  /*5d20*/  F2FP.BF16.F32.PACK_AB R68, RZ, R68 ;  /* 0x00000044ff44723e */ /* 0x000fc400000010ff */
[C---:B------:R-:W-:Y:S01]  /*5d30*/  ISETP.GT.AND P2, PT, R0.reuse, 0x8, P1 ;  /* 0x000000080000780c */ /* 0x040fe20000f44270 */
[----:B------:R-:W-:Y:S01]  /*5d40*/  @P3 STG.E.U16 desc[UR36][R6.64+0xa2], R67 ;  /* 0x0000a24306003986 */ /* 0x000fe2000c101524 */
[C---:B------:R-:W-:Y:S02]  /*5d50*/  ISETP.GT.AND P1, PT, R3.reuse, 0x60, PT ;  /* 0x000000600300780c */ /* 0x040fe40003f24270 */
[----:B------:R-:W-:Y:S01]  /*5d60*/  F2FP.BF16.F32.PACK_AB R69, RZ, R69 ;  /* 0x00000045ff45723e */ /* 0x000fe200000010ff */
[----:B------:R-:W-:Y:S01]  /*5d70*/  @P4 STG.E.U16 desc[UR36][R4.64+0xb0], R68 ;  /* 0x0000b04404004986 */ /* 0x000fe2000c101524 */
[C---:B------:R-:W-:Y:S02]  /*5d80*/  ISETP.GT.AND P3, PT, R0.reuse, 0x8, P0 ;  /* 0x000000080000780c */ /* 0x040fe40000764270 */
[----:B------:R-:W-:Y:S01]  /*5d90*/  ISETP.GT.AND P0, PT, R3, 0x61, PT ;  /* 0x000000610300780c */ /* 0x000fe20003f04270 */
[----:B------:R-:W-:Y:S01]  /*5da0*/  @P5 STG.E.U16 desc[UR36][R4.64+0xb2], R69 ;  /* 0x0000b24504005986 */ /* 0x000fe2000c101524 */
[----:B------:R-:W-:-:S02]  /*5db0*/  ISETP.GT.AND P4, PT, R0, RZ, P1 ;  /* 0x000000ff0000720c */ /* 0x000fc40000f84270 */
[C---:B------:R-:W-:Y:S02]  /*5dc0*/  ISETP.GT.AND P5, PT, R0.reuse, RZ, P0 ;  /* 0x000000ff0000720c */ /* 0x040fe400007a4270 */
[----:B------:R-:W-:Y:S02]  /*5dd0*/  F2FP.BF16.F32.PACK_AB R70, RZ, R70 ;  /* 0x00000046ff46723e */ /* 0x000fe400000010ff */
[----:B------:R-:W-:Y:S02]  /*5de0*/  F2FP.BF16.F32.PACK_AB R71, RZ, R71 ;  /* 0x00000047ff47723e */ /* 0x000fe400000010ff */
[----:B------:R-:W-:Y:S01]  /*5df0*/  F2FP.BF16.F32.PACK_AB R72, RZ, R72 ;  /* 0x00000048ff48723e */ /* 0x000fe200000010ff */
[----:B------:R-:W-:Y:S01]  /*5e00*/  @P2 STG.E.U16 desc[UR36][R6.64+0xb0], R70 ;  /* 0x0000b04606002986 */ /* 0x000fe2000c101524 */
[----:B------:R-:W-:Y:S02]  /*5e10*/  F2FP.BF16.F32.PACK_AB R73, RZ, R73 ;  /* 0x00000049ff49723e */ /* 0x000fe400000010ff */
[C---:B------:R-:W-:Y:S01]  /*5e20*/  ISETP.GT.AND P1, PT, R0.reuse, 0x8, P1 ;  /* 0x000000080000780c */ /* 0x040fe20000f24270 */
[----:B------:R-:W-:Y:S01]  /*5e30*/  @P3 STG.E.U16 desc[UR36][R6.64+0xb2], R71 ;  /* 0x0000b24706003986 */ /* 0x000fe2000c101524 */
[----:B------:R-:W-:-:S02]  /*5e40*/  ISETP.GT.AND P2, PT, R0, 0x8, P0 ;  /* 0x000000080000780c */ /* 0x000fc40000744270 */
[----:B------:R-:W-:Y:S01]  /*5e50*/  F2FP.BF16.F32.PACK_AB R74, RZ, R74 ;  /* 0x0000004aff4a723e */ /* 0x000fe200000010ff */
[----:B------:R-:W-:Y:S01]  /*5e60*/  @P4 STG.E.U16 desc[UR36][R4.64+0xc0], R72 ;  /* 0x0000c04804004986 */ /* 0x000fe2000c101524 */
[C---:B------:R-:W-:Y:S02]  /*5e70*/  ISETP.GT.AND P4, PT, R3.reuse, 0x68, PT ;  /* 0x000000680300780c */ /* 0x040fe40003f84270 */
[----:B------:R-:W-:Y:S01]  /*5e80*/  ISETP.GT.AND P0, PT, R3, 0x69, PT ;  /* 0x000000690300780c */ /* 0x000fe20003f04270 */
[----:B------:R-:W-:Y:S01]  /*5e90*/  @P5 STG.E.U16 desc[UR36][R4.64+0xc2], R73 ;  /* 0x0000c24904005986 */ /* 0x000fe2000c101524 */
[----:B------:R-:W-:Y:S02]  /*5ea0*/  ISETP.GT.AND P5, PT, R0, RZ, P4 ;  /* 0x000000ff0000720c */ /* 0x000fe400027a4270 */
[----:B------:R-:W-:Y:S01]  /*5eb0*/  F2FP.BF16.F32.PACK_AB R75, RZ, R75 ;  /* 0x0000004bff4b723e */ /* 0x000fe200000010ff */
[----:B------:R-:W-:Y:S01]  /*5ec0*/  @P1 STG.E.U16 desc[UR36][R6.64+0xc0], R74 ;  /* 0x0000c04a06001986 */ /* 0x000fe2000c101524 */
[----:B------:R-:W-:-:S02]  /*5ed0*/  F2FP.BF16.F32.PACK_AB R76, RZ, R76 ;  /* 0x0000004cff4c723e */ /* 0x000fc400000010ff */
[C---:B------:R-:W-:Y:S01]  /*5ee0*/  ISETP.GT.AND P3, PT, R0.reuse, RZ, P0 ;  /* 0x000000ff0000720c */ /* 0x040fe20000764270 */
[----:B------:R-:W-:Y:S01]  /*5ef0*/  @P2 STG.E.U16 desc[UR36][R6.64+0xc2], R75 ;  /* 0x0000c24b06002986 */ /* 0x000fe2000c101524 */
[C---:B------:R-:W-:Y:S02]  /*5f00*/  ISETP.GT.AND P4, PT, R0.reuse, 0x8, P4 ;  /* 0x000000080000780c */ /* 0x040fe40002784270 */
[----:B------:R-:W-:Y:S02]  /*5f10*/  F2FP.BF16.F32.PACK_AB R77, RZ, R77 ;  /* 0x0000004dff4d723e */ /* 0x000fe400000010ff */
[----:B------:R-:W-:Y:S01]  /*5f20*/  F2FP.BF16.F32.PACK_AB R78, RZ, R78 ;  /* 0x0000004eff4e723e */ /* 0x000fe200000010ff */
[----:B------:R-:W-:Y:S01]  /*5f30*/  @P5 STG.E.U16 desc[UR36][R4.64+0xd0], R76 ;  /* 0x0000d04c04005986 */ /* 0x000fe2000c101524 */
[----:B------:R-:W-:Y:S02]  /*5f40*/  ISETP.GT.AND P5, PT, R0, 0x8, P0 ;  /* 0x000000080000780c */ /* 0x000fe400007a4270 */
[----:B------:R-:W-:-:S02]  /*5f50*/  F2FP.BF16.F32.PACK_AB R79, RZ, R79 ;  /* 0x0000004fff4f723e */ /* 0x000fc400000010ff */
[C---:B------:R-:W-:Y:S01]  /*5f60*/  ISETP.GT.AND P2, PT, R3.reuse, 0x71, PT ;  /* 0x000000710300780c */ /* 0x040fe20003f44270 */
[----:B------:R-:W-:Y:S01]  /*5f70*/  @P3 STG.E.U16 desc[UR36][R4.64+0xd2], R77 ;  /* 0x0000d24d04003986 */ /* 0x000fe2000c101524 */
[----:B------:R-:W-:Y:S02]  /*5f80*/  ISETP.GT.AND P3, PT, R3, 0x70, PT ;  /* 0x000000700300780c */ /* 0x000fe40003f64270 */
[----:B------:R-:W-:Y:S01]  /*5f90*/  F2FP.BF16.F32.PACK_AB R80, RZ, R80 ;  /* 0x00000050ff50723e */ /* 0x000fe200000010ff */
[----:B------:R-:W-:Y:S01]  /*5fa0*/  @P4 STG.E.U16 desc[UR36][R6.64+0xd0], R78 ;  /* 0x0000d04e06004986 */ /* 0x000fe2000c101524 */
[C---:B------:R-:W-:Y:S02]  /*5fb0*/  ISETP.GT.AND P4, PT, R0.reuse, RZ, P2 ;  /* 0x000000ff0000720c */ /* 0x040fe40001784270 */
[----:B------:R-:W-:Y:S01]  /*5fc0*/  F2FP.BF16.F32.PACK_AB R81, RZ, R81 ;  /* 0x00000051ff51723e */ /* 0x000fe200000010ff */
[----:B------:R-:W-:Y:S01]  /*5fd0*/  @P5 STG.E.U16 desc[UR36][R6.64+0xd2], R79 ;  /* 0x0000d24f06005986 */ /* 0x000fe2000c101524 */
[----:B------:R-:W-:-:S02]  /*5fe0*/  ISETP.GT.AND P5, PT, R0, RZ, P3 ;  /* 0x000000ff0000720c */ /* 0x000fc40001fa4270 */
[C---:B------:R-:W-:Y:S02]  /*5ff0*/  ISETP.GT.AND P1, PT, R3.reuse, 0x78, PT ;  /* 0x000000780300780c */ /* 0x040fe40003f24270 */
[----:B------:R-:W-:Y:S02]  /*6000*/  ISETP.GT.AND P0, PT, R3, 0x79, PT ;  /* 0x000000790300780c */ /* 0x000fe40003f04270 */
[C---:B------:R-:W-:Y:S02]  /*6010*/  ISETP.GT.AND P3, PT, R0.reuse, 0x8, P3 ;  /* 0x000000080000780c */ /* 0x040fe40001f64270 */
[C---:B------:R-:W-:Y:S02]  /*6020*/  ISETP.GT.AND P2, PT, R0.reuse, 0x8, P2 ;  /* 0x000000080000780c */ /* 0x040fe40001744270 */
[----:B------:R-:W-:Y:S02]  /*6030*/  F2FP.BF16.F32.PACK_AB R82, RZ, R82 ;  /* 0x00000052ff52723e */ /* 0x000fe400000010ff */
[----:B------:R-:W-:Y:S01]  /*6040*/  F2FP.BF16.F32.PACK_AB R83, RZ, R83 ;  /* 0x00000053ff53723e */ /* 0x000fe200000010ff */
[----:B------:R-:W-:Y:S01]  /*6050*/  @P5 STG.E.U16 desc[UR36][R4.64+0xe0], R80 ;  /* 0x0000e05004005986 */ /* 0x000fe2000c101524 */
[----:B------:R-:W-:-:S02]  /*6060*/  ISETP.GT.AND P5, PT, R0, RZ, P0 ;  /* 0x000000ff0000720c */ /* 0x000fc400007a4270 */
[C---:B------:R-:W-:Y:S01]  /*6070*/  ISETP.GT.AND P0, PT, R0.reuse, 0x8, P0 ;  /* 0x000000080000780c */ /* 0x040fe20000704270 */
[----:B------:R-:W-:Y:S01]  /*6080*/  @P4 STG.E.U16 desc[UR36][R4.64+0xe2], R81 ;  /* 0x0000e25104004986 */ /* 0x000fe2000c101524 */
[C---:B------:R-:W-:Y:S02]  /*6090*/  ISETP.GT.AND P4, PT, R0.reuse, RZ, P1 ;  /* 0x000000ff0000720c */ /* 0x040fe40000f84270 */
[----:B------:R-:W-:Y:S01]  /*60a0*/  ISETP.GT.AND P1, PT, R0, 0x8, P1 ;  /* 0x000000080000780c */ /* 0x000fe20000f24270 */
[----:B------:R-:W-:Y:S01]  /*60b0*/  @P3 STG.E.U16 desc[UR36][R6.64+0xe0], R82 ;  /* 0x0000e05206003986 */ /* 0x000fe2000c101524 */
[----:B------:R-:W-:Y:S02]  /*60c0*/  F2FP.BF16.F32.PACK_AB R84, RZ, R84 ;  /* 0x00000054ff54723e */ /* 0x000fe400000010ff */
[----:B------:R-:W-:Y:S01]  /*60d0*/  F2FP.BF16.F32.PACK_AB R85, RZ, R85 ;  /* 0x00000055ff55723e */ /* 0x000fe200000010ff */
[----:B------:R-:W-:Y:S01]  /*60e0*/  @P2 STG.E.U16 desc[UR36][R6.64+0xe2], R83 ;  /* 0x0000e25306002986 */ /* 0x000fe2000c101524 */
[----:B------:R-:W-:-:S02]  /*60f0*/  F2FP.BF16.F32.PACK_AB R86, RZ, R86 ;  /* 0x00000056ff56723e */ /* 0x000fc400000010ff */
[----:B------:R-:W-:-:S03]  /*6100*/  F2FP.BF16.F32.PACK_AB R87, RZ, R87 ;  /* 0x00000057ff57723e */ /* 0x000fc600000010ff */
[----:B------:R-:W-:Y:S04]  /*6110*/  @P4 STG.E.U16 desc[UR36][R4.64+0xf0], R84 ;  /* 0x0000f05404004986 */ /* 0x000fe8000c101524 */
[----:B------:R0:W-:Y:S02]  /*6120*/  @P5 STG.E.U16 desc[UR36][R4.64+0xf2], R85 ;  /* 0x0000f25504005986 */ /* 0x0001e4000c101524 */
[----:B0-----:R-:W-:Y:S02]  /*6130*/  @P1 IMAD.MOV.U32 R4, RZ, RZ, R6 ;  /* 0x000000ffff041224 */ /* 0x001fe400078e0006 */
[----:B------:R-:W-:-:S05]  /*6140*/  @P1 IMAD.MOV.U32 R5, RZ, RZ, R7 ;  /* 0x000000ffff051224 */ /* 0x000fca00078e0007 */
[----:B------:R0:W-:Y:S04]  /*6150*/  @P1 STG.E.U16 desc[UR36][R4.64+0xf0], R86 ;  /* 0x0000f05604001986 */ /* 0x0001e8000c101524 */
[----:B------:R0:W-:Y:S02]  /*6160*/  @P0 STG.E.U16 desc[UR36][R6.64+0xf2], R87 ;  /* 0x0000f25706000986 */ /* 0x0001e4000c101524 */
.L_x_159:
[----:B------:R-:W-:Y:S05]  /*6170*/  BSYNC B0 ;  /* 0x0000000000007941 */ /* 0x000fea0003800000 */
.L_x_33:
[----:B0-----:R-:W2:Y:S01]  /*6180*/  LDL.64 R4, [R1] ;  /* 0x0000000001047983 */ /* 0x001ea20000100a00 */
[----:B------:R-:W-:Y:S01]  /*6190*/  ULDC.64 UR4, c[0x0][0x650] ;  /* 0x0001940000047ab9 */ /* 0x000fe20000000a00 */
[----:B------:R-:W-:Y:S02]  /*61a0*/  IMAD.U32 R0, RZ, RZ, UR44 ;  /* 0x0000002cff007e24 */ /* 0x000fe4000f8e00ff */
[----:B------:R-:W-:Y:S02]  /*61b0*/  IMAD.MOV.U32 R22, RZ, RZ, -0x1 ;  /* 0xffffffffff167424 */ /* 0x000fe400078e00ff */
[----:B------:R0:W-:Y:S01]  /*61c0*/  SYNCS.ARRIVE.TRANS64.A1T0 RZ, [R0+UR46], RZ ;  /* 0x000000ff00ff79a7 */ /* 0x0001e2000810002e */
[----:B-----5:R-:W-:Y:S02]  /*61d0*/  IMAD.MOV.U32 R18, RZ, RZ, -0x1 ;  /* 0xffffffffff127424 */ /* 0x020fe400078e00ff */
[----:B------:R-:W-:Y:S01]  /*61e0*/  IMAD.MOV.U32 R19, RZ, RZ, -0x1 ;  /* 0xffffffffff137424 */ /* 0x000fe200078e00ff */
[----:B0-----:R-:W-:-:S02]  /*61f0*/  PRMT R0, RZ, 0x7610, R0 ;  /* 0x00007610ff007816 */ /* 0x001fc40000000000 */
[----:B--2---:R-:W-:-:S05]  /*6200*/  LEA R16, P0, R4, R16, 0x1 ;  /* 0x0000001004107211 */ /* 0x004fca00078008ff */
[----:B------:R-:W-:Y:S01]  /*6210*/  IMAD.X R17, R98, 0x1, R17, P0 ;  /* 0x0000000162117824 */ /* 0x000fe200000e0611 */
[----:B------:R-:W-:-:S04]  /*6220*/  ISETP.GE.U32.AND P0, PT, R16, UR4, PT ;  /* 0x0000000410007c0c */ /* 0x000fc8000bf06070 */
[----:B------:R-:W-:-:S13]  /*6230*/  ISETP.GE.U32.AND.EX P0, PT, R17, UR5, PT, P0 ;  /* 0x0000000511007c0c */ /* 0x000fda000bf06100 */
[----:B------:R-:W-:Y:S05]  /*6240*/  @P0 BRA `(.L_x_160) ;  /* 0x00000004004c0947 */ /* 0x000fea0003800000 */
[----:B-1----:R-:W0:Y:S01]  /*6250*/  LDC.64 R10, c[0x0][0x628] ;  /* 0x00018a00ff0a7b82 */ /* 0x002e220000000a00 */
[----:B------:R-:W1:Y:S01]  /*6260*/  S2R R12, SR_CTAID.X ;  /* 0x00000000000c7919 */ /* 0x000e620000002500 */
[----:B------:R-:W-:Y:S02]  /*6270*/  IMAD.MOV.U32 R8, RZ, RZ, R16 ;  /* 0x000000ffff087224 */ /* 0x000fe400078e0010 */
[----:B------:R-:W-:Y:S01]  /*6280*/  IMAD.MOV.U32 R9, RZ, RZ, R17 ;  /* 0x000000ffff097224 */ /* 0x000fe200078e0011 */
[----:B------:R-:W2:Y:S03]  /*6290*/  S2R R18, SR_CTAID.Y ;  /* 0x0000000000127919 */ /* 0x000ea60000002600 */
[----:B------:R-:W1:Y:S08]  /*62a0*/  LDC R0, c[0x0][0x630] ;  /* 0x00018c00ff007b82 */ /* 0x000e700000000800 */
[----:B------:R-:W1:Y:S01]  /*62b0*/  LDC.64 R14, c[0x0][0x620] ;  /* 0x00018800ff0e7b82 */ /* 0x000e620000000a00 */
[----:B0-----:R-:W-:-:S04]  /*62c0*/  ISETP.NE.U32.AND P0, PT, R10, RZ, PT ;  /* 0x000000ff0a00720c */ /* 0x001fc80003f05070 */
[----:B------:R-:W-:-:S13]  /*62d0*/  ISETP.NE.AND.EX P0, PT, R11, RZ, PT, P0 ;  /* 0x000000ff0b00720c */ /* 0x000fda0003f05300 */
[----:B-12---:R-:W-:Y:S05]  /*62e0*/  @!P0 BRA `(.L_x_161) ;  /* 0x0000000000288947 */ /* 0x006fea0003800000 */
[----:B------:R-:W0:Y:S02]  /*62f0*/  LDC R3, c[0x0][0x634] ;  /* 0x00018d00ff037b82 */ /* 0x000e240000000800 */
[----:B0-----:R-:W-:-:S05]  /*6300*/  IADD3 R3, P0, R16, R3, RZ ;  /* 0x0000000310037210 */ /* 0x001fca0007f1e0ff */
[----:B------:R-:W-:-:S04]  /*6310*/  IMAD.X R13, RZ, RZ, R17, P0 ;  /* 0x000000ffff0d7224 */ /* 0x000fc800000e0611 */
[----:B------:R-:W-:-:S04]  /*6320*/  IMAD.WIDE.U32 R4, R13, R10, RZ ;  /* 0x0000000a0d047225 */ /* 0x000fc800078e00ff */
[----:B---34-:R-:W-:-:S04]  /*6330*/  IMAD.WIDE.U32 R6, P0, R3, R11, R4 ;  /* 0x0000000b03067225 */ /* 0x018fc80007800004 */
[----:B------:R-:W-:-:S04]  /*6340*/  IMAD.WIDE.U32 R4, R3, R10, RZ ;  /* 0x0000000a03047225 */ /* 0x000fc800078e00ff */
[----:B------:R-:W-:Y:S01]  /*6350*/  IMAD.X R9, RZ, RZ, RZ, P0 ;  /* 0x000000ffff097224 */ /* 0x000fe200000e06ff */
[----:B------:R-:W-:Y:S01]  /*6360*/  IADD3 RZ, P0, R5, R6, RZ ;  /* 0x0000000605ff7210 */ /* 0x000fe20007f1e0ff */
[----:B------:R-:W-:-:S04]  /*6370*/  IMAD.MOV.U32 R8, RZ, RZ, R7 ;  /* 0x000000ffff087224 */ /* 0x000fc800078e0007 */
[----:B------:R-:W-:-:S08]  /*6380*/  IMAD.WIDE.U32.X R8, R13, R11, R8, P0 ;  /* 0x0000000b0d087225 */ /* 0x000fd000000e0408 */
.L_x_161:
[-CC-:B------:R-:W-:Y:S01]  /*6390*/  SHF.R.U64 R19, R8, R0.reuse, R9.reuse ;  /* 0x0000000008137219 */ /* 0x180fe20000001209 */
[----:B------:R-:W0:Y:S01]  /*63a0*/  LDC.64 R24, c[0x0][0x640] ;  /* 0x00019000ff187b82 */ /* 0x000e220000000a00 */
[----:B------:R-:W-:Y:S01]  /*63b0*/  SHF.R.U32.HI R0, RZ, R0, R9 ;  /* 0x00000000ff007219 */ /* 0x000fe20000011609 */
[----:B------:R-:W-:Y:S01]  /*63c0*/  ULDC UR4, c[0x0][0x150] ;  /* 0x0000540000047ab9 */ /* 0x000fe20000000800 */
[----:B------:R-:W-:Y:S02]  /*63d0*/  IADD3 R3, P0, RZ, -R19, RZ ;  /* 0x80000013ff037210 */ /* 0x000fe40007f1e0ff */
[----:B---34-:R-:W-:-:S03]  /*63e0*/  I2FP.F32.U32 R7, R12 ;  /* 0x0000000c00077245 */ /* 0x018fc60000201000 */
[----:B------:R-:W1:Y:S01]  /*63f0*/  LDC R6, c[0x0][0x618] ;  /* 0x00018600ff067b82 */ /* 0x000e620000000800 */
[----:B------:R-:W-:Y:S02]  /*6400*/  IMAD.X R5, RZ, RZ, ~R0, P0 ;  /* 0x000000ffff057224 */ /* 0x000fe400000e0e00 */
[----:B------:R-:W-:Y:S01]  /*6410*/  FMUL R7, R7, UR4 ;  /* 0x0000000407077c20 */ /* 0x000fe20008400000 */
[----:B------:R-:W-:Y:S01]  /*6420*/  ULDC UR4, c[0x0][0x154] ;  /* 0x0000550000047ab9 */ /* 0x000fe20000000800 */
[-C--:B------:R-:W-:Y:S02]  /*6430*/  IMAD R0, R5, R14.reuse, RZ ;  /* 0x0000000e05007224 */ /* 0x080fe400078e02ff */
[C---:B------:R-:W-:Y:S01]  /*6440*/  IMAD.WIDE.U32 R4, R3.reuse, R14, R16 ;  /* 0x0000000e03047225 */ /* 0x040fe200078e0010 */
[----:B------:R-:W2:Y:S01]  /*6450*/  LDC R8, c[0x0][0x608] ;  /* 0x00018200ff087b82 */ /* 0x000ea20000000800 */
[----:B------:R-:W3:Y:S02]  /*6460*/  F2I.U32.TRUNC.NTZ R7, R7 ;  /* 0x0000000700077305 */ /* 0x000ee4000020f000 */
[----:B------:R-:W-:Y:S01]  /*6470*/  IMAD R3, R3, R15, R0 ;  /* 0x0000000f03037224 */ /* 0x000fe200078e0200 */
[----:B------:R-:W-:-:S03]  /*6480*/  I2FP.F32.U32 R0, R18 ;  /* 0x0000001200007245 */ /* 0x000fc60000201000 */
[----:B------:R-:W-:Y:S01]  /*6490*/  IMAD.IADD R3, R5, 0x1, R3 ;  /* 0x0000000105037824 */ /* 0x000fe200078e0203 */
[----:B------:R-:W4:Y:S01]  /*64a0*/  LDC R11, c[0x0][0x658] ;  /* 0x00019600ff0b7b82 */ /* 0x000f220000000800 */
[----:B0-----:R-:W-:-:S04]  /*64b0*/  ISETP.NE.U32.AND P0, PT, R24, RZ, PT ;  /* 0x000000ff1800720c */ /* 0x001fc80003f05070 */
[----:B------:R-:W-:-:S03]  /*64c0*/  ISETP.NE.AND.EX P0, PT, R25, RZ, PT, P0 ;  /* 0x000000ff1900720c */ /* 0x000fc60003f05300 */
[----:B------:R-:W0:Y:S01]  /*64d0*/  LDC R9, c[0x0][0x144] ;  /* 0x00005100ff097b82 */ /* 0x000e220000000800 */
[-C--:B-1----:R-:W-:Y:S01]  /*64e0*/  SHF.R.U64 R10, R4, R6.reuse, R3 ;  /* 0x00000006040a7219 */ /* 0x082fe20000001203 */
[----:B---3--:R-:W-:Y:S01]  /*64f0*/  IMAD.MOV R7, RZ, RZ, -R7 ;  /* 0x000000ffff077224 */ /* 0x008fe200078e0a07 */
[----:B------:R-:W-:Y:S01]  /*6500*/  SHF.R.U32.HI R3, RZ, R6, R3 ;  /* 0x00000006ff037219 */ /* 0x000fe20000011603 */
[----:B------:R-:W-:-:S04]  /*6510*/  FMUL R6, R0, UR4 ;  /* 0x0000000400067c20 */ /* 0x000fc80008400000 */
[----:B------:R-:W1:Y:S01]  /*6520*/  LDC R21, c[0x0][0x148] ;  /* 0x00005200ff157b82 */ /* 0x000e620000000800 */
[----:B------:R3:W0:Y:S01]  /*6530*/  F2I.U32.TRUNC.NTZ R14, R6 ;  /* 0x00000006000e7305 */ /* 0x000622000020f000 */
[-CC-:B--2---:R-:W-:Y:S02]  /*6540*/  SHF.R.U64 R13, R10, R8.reuse, R3.reuse ;  /* 0x000000080a0d7219 */ /* 0x184fe40000001203 */
[----:B------:R-:W-:-:S04]  /*6550*/  SHF.R.U32.HI R0, RZ, R8, R3 ;  /* 0x00000008ff007219 */ /* 0x000fc80000011603 */
[----:B------:R-:W2:Y:S01]  /*6560*/  LDC R20, c[0x0][0x648] ;  /* 0x00019200ff147b82 */ /* 0x000ea20000000800 */
[-CC-:B----4-:R-:W-:Y:S02]  /*6570*/  SHF.R.U64 R15, R13, R11.reuse, R0.reuse ;  /* 0x0000000b0d0f7219 */ /* 0x190fe40000001200 */
[----:B------:R-:W-:-:S03]  /*6580*/  SHF.R.U32.HI R5, RZ, R11, R0 ;  /* 0x0000000bff057219 */ /* 0x000fc60000011600 */
[----:B------:R-:W-:Y:S02]  /*6590*/  IMAD.MOV.U32 R4, RZ, RZ, R15 ;  /* 0x000000ffff047224 */ /* 0x000fe400078e000f */
[----:B------:R-:W4:Y:S01]  /*65a0*/  LDC R26, c[0x0][0x638] ;  /* 0x00018e00ff1a7b82 */ /* 0x000f220000000800 */
[----:B0-----:R-:W-:-:S07]  /*65b0*/  IMAD R22, R9, R7, R12 ;  /* 0x0000000709167224 */ /* 0x001fce00078e020c */
[----:B------:R-:W0:Y:S08]  /*65c0*/  LDC R27, c[0x0][0x610] ;  /* 0x00018400ff1b7b82 */ /* 0x000e300000000800 */
[----:B------:R-:W0:Y:S01]  /*65d0*/  LDC R28, c[0x0][0x600] ;  /* 0x00018000ff1c7b82 */ /* 0x000e220000000800 */
[----:B-123--:R-:W-:Y:S05]  /*65e0*/  @!P0 BRA `(.L_x_162) ;  /* 0x0000000000288947 */ /* 0x00efea0003800000 */
[----:B------:R-:W1:Y:S02]  /*65f0*/  LDC R0, c[0x0][0x64c] ;  /* 0x00019300ff007b82 */ /* 0x000e640000000800 */
[----:B-1----:R-:W-:-:S05]  /*6600*/  IADD3 R3, P0, R15, R0, RZ ;  /* 0x000000000f037210 */ /* 0x002fca0007f1e0ff */
        /* <DEDUP_REMOVED lines=8> */
.L_x_162:
[----:B------:R-:W-:Y:S01]  /*6690*/  ISETP.NE.AND P0, PT, R2, 0x1, PT ;  /* 0x000000010200780c */ /* 0x000fe20003f05270 */
[----:B------:R-:W-:Y:S01]  /*66a0*/  IMAD.MOV R14, RZ, RZ, -R14 ;  /* 0x000000ffff0e7224 */ /* 0x000fe200078e0a0e */
[----:B------:R-:W-:Y:S02]  /*66b0*/  SHF.R.U64 R0, R4, R20, R5 ;  /* 0x0000001404007219 */ /* 0x000fe40000001205 */
[----:B------:R-:W-:Y:S02]  /*66c0*/  LOP3.LUT R3, R13, R100, RZ, 0xc0, !PT ;  /* 0x000000640d037212 */ /* 0x000fe400078ec0ff */
[----:B------:R-:W-:Y:S01]  /*66d0*/  LOP3.LUT R5, R10, R99, RZ, 0xc0, !PT ;  /* 0x000000630a057212 */ /* 0x000fe200078ec0ff */
[----:B------:R-:W-:Y:S02]  /*66e0*/  IMAD.MOV R4, RZ, RZ, -R0 ;  /* 0x000000ffff047224 */ /* 0x000fe400078e0a00 */
[----:B------:R-:W-:Y:S02]  /*66f0*/  IMAD R3, R96, R0, R3 ;  /* 0x0000000060037224 */ /* 0x000fe400078e0203 */
[----:B----4-:R-:W-:-:S02]  /*6700*/  IMAD R0, R4, R26, R15 ;  /* 0x0000001a04007224 */ /* 0x010fc400078e020f */
[----:B------:R-:W-:Y:S02]  /*6710*/  @P0 IMAD R22, R21, R14, R18 ;  /* 0x0000000e15160224 */ /* 0x000fe400078e0212 */
[----:B------:R-:W-:Y:S02]  /*6720*/  IMAD.MOV.U32 R4, RZ, RZ, 0x1 ;  /* 0x00000001ff047424 */ /* 0x000fe400078e00ff */
[----:B0-----:R-:W-:Y:S02]  /*6730*/  IMAD R22, R3, R27, R22 ;  /* 0x0000001b03167224 */ /* 0x001fe400078e0216 */
[----:B------:R-:W-:Y:S01]  /*6740*/  IMAD R3, R0, R28, R5 ;  /* 0x0000001c00037224 */ /* 0x000fe200078e0205 */
[----:B------:R-:W-:-:S04]  /*6750*/  PRMT R0, R4, 0x7610, R0 ;  /* 0x0000761004007816 */ /* 0x000fc80000000000 */
[----:B------:R-:W-:Y:S02]  /*6760*/  SEL R18, R3, R22, !P0 ;  /* 0x0000001603127207 */ /* 0x000fe40004000000 */
[----:B------:R-:W-:-:S07]  /*6770*/  SEL R22, R22, R3, !P0 ;  /* 0x0000000316167207 */ /* 0x000fce0004000000 */
.L_x_160:
[----:B------:R-:W-:Y:S01]  /*6780*/  LOP3.LUT P0, RZ, R0, 0xff, RZ, 0xc0, !PT ;  /* 0x000000ff00ff7812 */ /* 0x000fe2000780c0ff */
[----:B------:R-:W-:Y:S01]  /*6790*/  UIMAD.WIDE.U32 UR4, UR38, 0x38e38e39, URZ ;  /* 0x38e38e39260478a5 */ /* 0x000fe2000f8e003f */
[----:B------:R-:W-:-:S03]  /*67a0*/  LOP3.LUT R103, R103, 0x1, RZ, 0x3c, !PT ;  /* 0x0000000167677812 */ /* 0x000fc600078e3cff */
[----:B------:R-:W-:-:S04]  /*67b0*/  USHF.R.U32.HI UR4, URZ, 0x1, UR5 ;  /* 0x000000013f047899 */ /* 0x000fc80008011605 */
[----:B------:R-:W-:-:S04]  /*67c0*/  UIMAD UR38, UR4, -0x9, UR38 ;  /* 0xfffffff7042678a4 */ /* 0x000fc8000f8e0226 */
[----:B------:R-:W-:Y:S08]  /*67d0*/  @P0 BRA `(.L_x_163) ;  /* 0xffffffac00840947 */ /* 0x000ff0000383ffff */
[----:B------:R-:W-:Y:S05]  /*67e0*/  EXIT ;  /* 0x000000000000794d */ /* 0x000fea0003800000 */
.L_x_14:
[----:B------:R-:W-:-:S08]  /*67f0*/  ISETP.NE.AND P0, PT, R14, RZ, PT ;  /* 0x000000ff0e00720c */ /* 0x000fd00003f05270 */
[----:B0-----:R-:W0:-:S00]  /*6800*/  USETMAXREG.DEALLOC.CTAPOOL 0x28 ;  /* 0x00000028000079c8 */ /* 0x001e0000080e0500 */
[----:B------:R-:W-:Y:S05]  /*6810*/  @P0 EXIT ;  /* 0x000000000000094d */ /* 0x000fea0003800000 */
[----:B0-----:R-:W-:Y:S01]  /*6820*/  LOP3.LUT P0, RZ, R3, 0xff, RZ, 0xc0, !PT ;  /* 0x000000ff03ff7812 */ /* 0x001fe2000780c0ff */
[----:B------:R-:W-:Y:S02]  /*6830*/  IMAD.MOV.U32 R3, RZ, RZ, 0x1 ;  /* 0x00000001ff037424 */ /* 0x000fe400078e00ff */
[----:B------:R-:W-:-:S10]  /*6840*/  IMAD.MOV.U32 R8, RZ, RZ, RZ ;  /* 0x000000ffff087224 */ /* 0x000fd400078e00ff */
[----:B------:R-:W-:Y:S05]  /*6850*/  @!P0 BRA `(.L_x_164) ;  /* 0x0000000c000c8947 */ /* 0x000fea0003800000 */
[----:B------:R-:W-:Y:S01]  /*6860*/  LOP3.LUT P0, RZ, R4, 0x1f, RZ, 0xc0, !PT ;  /* 0x0000001f04ff7812 */ /* 0x000fe2000780c0ff */
[----:B------:R-:W-:Y:S01]  /*6870*/  ULDC UR5, c[0x0][0x658] ;  /* 0x0001960000057ab9 */ /* 0x000fe20000000800 */
[----:B------:R-:W-:Y:S01]  /*6880*/  UMOV UR6, 0xffffffff ;  /* 0xffffffff00067882 */ /* 0x000fe20000000000 */
[----:B------:R-:W-:Y:S01]  /*6890*/  BSSY B0, `(.L_x_164) ;  /* 0x00000bf000007945 */ /* 0x000fe20003800000 */
[----:B------:R-:W-:Y:S01]  /*68a0*/  USHF.L.U32 UR6, UR6, UR5, URZ ;  /* 0x0000000506067299 */ /* 0x000fe2000800063f */
[C---:B------:R-:W-:Y:S01]  /*68b0*/  ISETP.NE.AND P2, PT, R5.reuse, RZ, PT ;  /* 0x000000ff0500720c */ /* 0x040fe20003f45270 */
[----:B------:R-:W-:Y:S01]  /*68c0*/  IMAD.MOV.U32 R10, RZ, RZ, 0x1 ;  /* 0x00000001ff0a7424 */ /* 0x000fe200078e00ff */
[----:B------:R-:W-:Y:S01]  /*68d0*/  ISETP.NE.OR P0, PT, R5, RZ, !P0 ;  /* 0x000000ff0500720c */ /* 0x000fe20004705670 */
[----:B------:R-:W-:Y:S01]  /*68e0*/  IMAD.MOV.U32 R3, RZ, RZ, 0x1 ;  /* 0x00000001ff037424 */ /* 0x000fe200078e00ff */
[----:B------:R-:W-:Y:S01]  /*68f0*/  LOP3.LUT R9, R23, 0x2, RZ, 0xfc, !PT ;  /* 0x0000000217097812 */ /* 0x000fe200078efcff */
[----:B------:R-:W-:Y:S01]  /*6900*/  IMAD.MOV.U32 R8, RZ, RZ, RZ ;  /* 0x000000ffff087224 */ /* 0x000fe200078e00ff */
[----:B------:R-:W-:Y:S01]  /*6910*/  ULDC UR4, c[0x0][0x600] ;  /* 0x0001800000047ab9 */ /* 0x000fe20000000800 */
[----:B------:R-:W-:Y:S01]  /*6920*/  UMOV UR7, 0x1 ;  /* 0x0000000100077882 */ /* 0x000fe20000000000 */
[----:B------:R-:W-:-:S02]  /*6930*/  UIADD3 UR21, UR40, 0x1, URZ ;  /* 0x0000000128157890 */ /* 0x000fc4000fffe03f */
[----:B------:R-:W-:Y:S02]  /*6940*/  UIADD3 UR13, UR4, -0x1, URZ ;  /* 0xffffffff040d7890 */ /* 0x000fe4000fffe03f */
[----:B------:R-:W-:Y:S02]  /*6950*/  USHF.L.U32 UR15, UR7, UR5, URZ ;  /* 0x00000005070f7299 */ /* 0x000fe4000800063f */
[----:B------:R-:W-:Y:S01]  /*6960*/  ULOP3.LUT UR14, URZ, UR6, URZ, 0x33, !UPT ;  /* 0x000000063f0e7292 */ /* 0x000fe2000f8e333f */
[----:B------:R-:W-:-:S11]  /*6970*/  ULDC.64 UR22, c[0x0][0x198] ;  /* 0x0000660000167ab9 */ /* 0x000fd60000000a00 */
.L_x_176:
[----:B------:R-:W-:-:S03]  /*6980*/  UMOV UR4, 0xffffffff ;  /* 0xffffffff00047882 */ /* 0x000fc60000000000 */
[----:B------:R-:W-:Y:S05]  /*6990*/  BRA.DIV UR4, `(.L_x_165) ;  /* 0x00000012048c7947 */ /* 0x000fea000b800000 */
[----:B------:R-:W-:-:S13]  /*69a0*/  ELECT P6, URZ, PT ;  /* 0x00000000003f782f */ /* 0x000fda00038c0000 */
.L_x_194:
[----:B------:R-:W0:Y:S01]  /*69b0*/  LDC R4, c[0x0][0x28c] ;  /* 0x0000a300ff047b82 */ /* 0x000e220000000800 */
[----:B------:R-:W-:Y:S01]  /*69c0*/  BSSY B1, `(.L_x_166) ;  /* 0x0000037000017945 */ /* 0x000fe20003800000 */
[----:B0-----:R-:W-:-:S13]  /*69d0*/  ISETP.LT.OR P6, PT, R4, 0x1, !P6 ;  /* 0x000000010400780c */ /* 0x001fda00077c1670 */
[----:B------:R-:W-:Y:S05]  /*69e0*/  @P6 BRA `(.L_x_167) ;  /* 0x0000000000d06947 */ /* 0x000fea0003800000 */
[----:B------:R-:W-:Y:S02]  /*69f0*/  IMAD.SHL.U32 R18, R18, 0x80, RZ ;  /* 0x0000008012127824 */ /* 0x000fe400078e00ff */
[----:B------:R-:W-:Y:S02]  /*6a00*/  IMAD.SHL.U32 R22, R22, 0x40, RZ ;  /* 0x0000004016167824 */ /* 0x000fe400078e00ff */
[----:B------:R-:W-:Y:S02]  /*6a10*/  IMAD.MOV.U32 R13, RZ, RZ, RZ ;  /* 0x000000ffff0d7224 */ /* 0x000fe400078e00ff */
[----:B------:R-:W-:Y:S02]  /*6a20*/  IMAD.U32 R14, RZ, RZ, UR21 ;  /* 0x00000015ff0e7e24 */ /* 0x000fe4000f8e00ff */
[----:B------:R-:W-:Y:S02]  /*6a30*/  IMAD.MOV.U32 R4, RZ, RZ, R3 ;  /* 0x000000ffff047224 */ /* 0x000fe400078e0003 */
[----:B------:R-:W-:-:S07]  /*6a40*/  IMAD.MOV.U32 R5, RZ, RZ, R8 ;  /* 0x000000ffff057224 */ /* 0x000fce00078e0008 */
.L_x_171:
[----:B------:R-:W0:Y:S01]  /*6a50*/  S2R R7, SR_CgaCtaId ;  /* 0x0000000000077919 */ /* 0x000e220000008800 */
[----:B------:R-:W-:-:S04]  /*6a60*/  MOV R6, 0x400 ;  /* 0x0000040000067802 */ /* 0x000fc80000000f00 */
[----:B0-----:R-:W-:Y:S02]  /*6a70*/  LEA R12, R7, R6, 0x18 ;  /* 0x00000006070c7211 */ /* 0x001fe400078ec0ff */
[----:B------:R-:W-:Y:S01]  /*6a80*/  SHF.L.U32 R6, R4, 0x1f, RZ ;  /* 0x0000001f04067819 */ /* 0x000fe200000006ff */
[----:B------:R-:W0:Y:S02]  /*6a90*/  @!P2 LDC R7, c[0x0][0x500] ;  /* 0x00014000ff07ab82 */ /* 0x000e240000000800 */
[----:B------:R-:W-:-:S04]  /*6aa0*/  IMAD R11, R5, 0x8, R12 ;  /* 0x00000008050b7824 */ /* 0x000fc800078e020c */
[----:B------:R-:W1:Y:S02]  /*6ab0*/  SYNCS.PHASECHK.TRANS64.TRYWAIT P1, [R11+URZ+0x48], R6 ;  /* 0x000048060b0075a7 */ /* 0x000e64000802017f */
[----:B-1----:R-:W-:Y:S05]  /*6ac0*/  @!P1 BRA `(.L_x_168) ;  /* 0x0000001000609947 */ /* 0x002fea0003800000 */
.L_x_195:
[----:B-1----:R-:W-:Y:S01]  /*6ad0*/  PRMT R6, R9, 0x9910, RZ ;  /* 0x0000991009067816 */ /* 0x002fe200000000ff */
[----:B0-----:R0:W-:Y:S03]  /*6ae0*/  @!P2 SYNCS.ARRIVE.TRANS64 RZ, [R11+URZ], R7 ;  /* 0x000000070bffa9a7 */ /* 0x0011e6000800003f */
[----:B------:R-:W-:-:S13]  /*6af0*/  ISETP.NE.AND P1, PT, R6, 0x2, PT ;  /* 0x000000020600780c */ /* 0x000fda0003f25270 */
[----:B0-----:R-:W-:Y:S05]  /*6b00*/  @P1 BRA `(.L_x_169) ;  /* 0x0000000000041947 */ /* 0x001fea0003800000 */
[----:B------:R-:W-:Y:S01]  /*6b10*/  BPT.TRAP 0x1 ;  /* 0x000000040000795c */ /* 0x000fe20000300000 */
.L_x_169:
[----:B------:R-:W-:Y:S05]  /*6b20*/  @P0 BRA `(.L_x_170) ;  /* 0x0000000000040947 */ /* 0x000fea0003800000 */
[----:B------:R-:W-:Y:S01]  /*6b30*/  BPT.TRAP 0x1 ;  /* 0x000000040000795c */ /* 0x000fe20000300000 */
.L_x_170:
[--C-:B------:R-:W-:Y:S01]  /*6b40*/  IMAD R6, R5, 0x2000, R12.reuse ;  /* 0x0000200005067824 */ /* 0x100fe200078e020c */
[----:B------:R-:W-:Y:S01]  /*6b50*/  R2UR UR17, R11 ;  /* 0x000000000b1172ca */ /* 0x000fe200000e0000 */
[----:B------:R-:W-:Y:S01]  /*6b60*/  IMAD R12, R5, 0x4000, R12 ;  /* 0x00004000050c7824 */ /* 0x000fe200078e020c */
[----:B------:R-:W-:Y:S01]  /*6b70*/  R2UR UR19, R13 ;  /* 0x000000000d1372ca */ /* 0x000fe200000e0000 */
[----:B------:R-:W-:Y:S01]  /*6b80*/  VIADD R14, R14, 0xffffffff ;  /* 0xffffffff0e0e7836 */ /* 0x000fe20000000000 */
[----:B------:R-:W-:Y:S01]  /*6b90*/  R2UR UR16, R6 ;  /* 0x00000000061072ca */ /* 0x000fe200000e0000 */
[----:B------:R-:W-:Y:S01]  /*6ba0*/  UIADD3 UR4, UP0, UR22, 0xf0, URZ ;  /* 0x000000f016047890 */ /* 0x000fe2000ff1e03f */
[----:B------:R-:W-:Y:S01]  /*6bb0*/  R2UR UR8, R12 ;  /* 0x000000000c0872ca */ /* 0x000fe200000e0000 */
[----:B------:R-:W-:Y:S01]  /*6bc0*/  UIADD3 UR24, UP1, UR22, 0x1f0, URZ ;  /* 0x000001f016187890 */ /* 0x000fe2000ff3e03f */
[----:B------:R-:W-:Y:S01]  /*6bd0*/  R2UR UR20, R19 ;  /* 0x00000000131472ca */ /* 0x000fe200000e0000 */
[----:B------:R-:W-:Y:S01]  /*6be0*/  UIADD3.X UR5, URZ, UR23, URZ, UP0, !UPT ;  /* 0x000000173f057290 */ /* 0x000fe200087fe43f */
[----:B------:R-:W-:Y:S01]  /*6bf0*/  R2UR UR18, R22 ;  /* 0x00000000161272ca */ /* 0x000fe200000e0000 */
[----:B------:R-:W-:Y:S01]  /*6c00*/  VIADD R5, R5, 0x1 ;  /* 0x0000000105057836 */ /* 0x000fe20000000000 */
[----:B------:R-:W-:Y:S01]  /*6c10*/  R2UR UR11, R18 ;  /* 0x00000000120b72ca */ /* 0x000fe200000e0000 */
[----:B------:R-:W-:Y:S01]  /*6c20*/  UIADD3.X UR25, URZ, UR23, URZ, UP1, !UPT ;  /* 0x000000173f197290 */ /* 0x000fe20008ffe43f */
[----:B------:R-:W-:Y:S01]  /*6c30*/  ISETP.GT.AND P3, PT, R14, 0x1, PT ;  /* 0x000000010e00780c */ /* 0x000fe20003f64270 */
[----:B------:R-:W-:Y:S01]  /*6c40*/  UMOV UR6, 0x0 ;  /* 0x0000000000067882 */ /* 0x000fe20000000000 */
[----:B------:R-:W-:Y:S01]  /*6c50*/  ISETP.NE.AND P1, PT, R5, 0x9, PT ;  /* 0x000000090500780c */ /* 0x000fe20003f25270 */
[----:B------:R-:W-:Y:S01]  /*6c60*/  UIADD3 UR16, UR16, 0x180, URZ ;  /* 0x0000018010107890 */ /* 0x000fe2000fffe03f */
[----:B------:R-:W-:Y:S01]  /*6c70*/  VIADD R13, R13, 0x40 ;  /* 0x000000400d0d7836 */ /* 0x000fe20000000000 */
[----:B------:R-:W-:Y:S01]  /*6c80*/  UIADD3 UR8, UR8, 0x12180, URZ ;  /* 0x0001218008087890 */ /* 0x000fe2000fffe03f */
[----:B------:R-:W-:Y:S01]  /*6c90*/  SEL R7, RZ, 0x1, P1 ;  /* 0x00000001ff077807 */ /* 0x000fe20000800000 */
[----:B------:R-:W-:Y:S01]  /*6ca0*/  UMOV UR7, 0x10000000 ;  /* 0x1000000000077882 */ /* 0x000fe20000000000 */
[----:B------:R-:W-:Y:S01]  /*6cb0*/  UMOV UR9, UR17 ;  /* 0x0000001100097c82 */ /* 0x000fe20008000000 */
[----:B------:R-:W-:Y:S01]  /*6cc0*/  UMOV UR10, UR19 ;  /* 0x00000013000a7c82 */ /* 0x000fe20008000000 */
[----:B------:R-:W-:Y:S01]  /*6cd0*/  UMOV UR12, UR20 ;  /* 0x00000014000c7c82 */ /* 0x000fe20008000000 */
[----:B------:R-:W-:Y:S01]  /*6ce0*/  LOP3.LUT R4, R4, R7, RZ, 0x3c, !PT ;  /* 0x0000000704047212 */ /* 0x000fe200078e3cff */
[----:B------:R0:W-:Y:S01]  /*6cf0*/  UTMALDG.3D [UR16], [UR4], desc[UR6] ;  /* 0x00000610040075b4 */ /* 0x0001e20008011000 */
[----:B------:R-:W-:Y:S01]  /*6d00*/  SEL R5, R5, RZ, P1 ;  /* 0x000000ff05057207 */ /* 0x000fe20000800000 */
[----:B------:R0:W-:Y:S02]  /*6d10*/  UTMALDG.3D [UR8], [UR24], desc[UR6] ;  /* 0x00000608180075b4 */ /* 0x0001e40008011000 */
[----:B0-----:R-:W-:Y:S05]  /*6d20*/  @P3 BRA `(.L_x_171) ;  /* 0xfffffffc00483947 */ /* 0x001fea000383ffff */
.L_x_167:
[----:B------:R-:W-:Y:S05]  /*6d30*/  BSYNC B1 ;  /* 0x0000000000017941 */ /* 0x000fea0003800000 */
.L_x_166:
[----:B------:R-:W2:Y:S01]  /*6d40*/  LDL.64 R20, [R1] ;  /* 0x0000000001147983 */ /* 0x000ea20000100a00 */
[----:B------:R-:W-:Y:S01]  /*6d50*/  LOP3.LUT P4, RZ, R10, 0xff, RZ, 0xc0, !PT ;  /* 0x000000ff0aff7812 */ /* 0x000fe2000788c0ff */
[----:B------:R-:W-:Y:S01]  /*6d60*/  VIADD R7, R8, UR40 ;  /* 0x0000002808077c36 */ /* 0x000fe20008000000 */
[----:B------:R-:W-:Y:S01]  /*6d70*/  ULDC.64 UR4, c[0x0][0x650] ;  /* 0x0001940000047ab9 */ /* 0x000fe20000000a00 */
[----:B------:R-:W-:Y:S01]  /*6d80*/  IMAD.U32 R8, RZ, RZ, UR40 ;  /* 0x00000028ff087e24 */ /* 0x000fe2000f8e00ff */
[----:B------:R-:W-:Y:S01]  /*6d90*/  UISETP.GE.U32.AND UP0, UPT, UR40, 0x9, UPT ;  /* 0x000000092800788c */ /* 0x000fe2000bf06070 */
[----:B------:R-:W-:Y:S01]  /*6da0*/  BSSY B1, `(.L_x_172) ;  /* 0x000006b000017945 */ /* 0x000fe20003800000 */
[----:B------:R-:W-:Y:S01]  /*6db0*/  ISETP.GT.U32.AND P1, PT, R7, 0x8, PT ;  /* 0x000000080700780c */ /* 0x000fe20003f24070 */
[----:B------:R-:W-:Y:S01]  /*6dc0*/  IMAD.MOV.U32 R22, RZ, RZ, -0x1 ;  /* 0xffffffffff167424 */ /* 0x000fe200078e00ff */
[----:B------:R-:W-:Y:S01]  /*6dd0*/  PRMT R10, RZ, 0x7610, R10 ;  /* 0x00007610ff0a7816 */ /* 0x000fe2000000000a */
[----:B------:R-:W-:Y:S01]  /*6de0*/  IMAD.MOV.U32 R18, RZ, RZ, -0x1 ;  /* 0xffffffffff127424 */ /* 0x000fe200078e00ff */
[----:B------:R-:W-:Y:S01]  /*6df0*/  ISETP.LT.U32.AND P1, PT, R8, 0x9, P1 ;  /* 0x000000090800780c */ /* 0x000fe20000f21070 */
[----:B------:R-:W-:Y:S01]  /*6e00*/  IMAD.MOV.U32 R19, RZ, RZ, -0x1 ;  /* 0xffffffffff137424 */ /* 0x000fe200078e00ff */
[----:B------:R-:W-:Y:S01]  /*6e10*/  PLOP3.LUT P3, PT, PT, PT, UP0, 0x80, 0x0 ;  /* 0x000000000000781c */ /* 0x000fe20003f6f008 */
[----:B------:R-:W0:Y:S01]  /*6e20*/  @P4 S2R R5, SR_CgaCtaId ;  /* 0x0000000000054919 */ /* 0x000e220000008800 */
[----:B------:R-:W-:-:S04]  /*6e30*/  @P4 MOV R4, 0x400 ;  /* 0x0000040000044802 */ /* 0x000fc80000000f00 */
[----:B0-----:R-:W-:Y:S01]  /*6e40*/  @P4 LEA R6, R5, R4, 0x18 ;  /* 0x0000000405064211 */ /* 0x001fe200078ec0ff */
[----:B------:R-:W-:Y:S01]  /*6e50*/  IMAD.WIDE.U32 R4, R7, 0x38e38e39, RZ ;  /* 0x38e38e3907047825 */ /* 0x000fe200078e00ff */
[----:B------:R-:W-:Y:S02]  /*6e60*/  SEL R4, RZ, 0x1, !P1 ;  /* 0x00000001ff047807 */ /* 0x000fe40004800000 */
[----:B------:R0:W-:Y:S02]  /*6e70*/  @P4 SYNCS.ARRIVE.TRANS64.A1T0 RZ, [R6+URZ+0xc8], RZ ;  /* 0x0000c8ff06ff49a7 */ /* 0x0001e4000810003f */
[----:B------:R-:W-:Y:S02]  /*6e80*/  LOP3.LUT R3, R3, R4, RZ, 0x3c, !PT ;  /* 0x0000000403037212 */ /* 0x000fe400078e3cff */
[----:B------:R-:W-:Y:S02]  /*6e90*/  PRMT R4, RZ, 0x7610, R4 ;  /* 0x00007610ff047816 */ /* 0x000fe40000000004 */
[----:B0-----:R-:W-:-:S04]  /*6ea0*/  SHF.R.U32.HI R6, RZ, 0x1, R5 ;  /* 0x00000001ff067819 */ /* 0x001fc80000011605 */
[----:B------:R-:W-:Y:S01]  /*6eb0*/  @P3 LOP3.LUT R3, R3, 0x1, R6, 0x78, !PT ;  /* 0x0000000103033812 */ /* 0x000fe200078e7806 */
[----:B------:R-:W-:Y:S01]  /*6ec0*/  IMAD R8, R6, -0x9, R7 ;  /* 0xfffffff706087824 */ /* 0x000fe200078e0207 */
[----:B--2---:R-:W-:-:S04]  /*6ed0*/  IADD3 R16, P4, R16, R20, RZ ;  /* 0x0000001410107210 */ /* 0x004fc80007f9e0ff */
[----:B------:R-:W-:Y:S01]  /*6ee0*/  ISETP.GE.U32.AND P1, PT, R16, UR4, PT ;  /* 0x0000000410007c0c */ /* 0x000fe2000bf26070 */
[----:B------:R-:W-:-:S05]  /*6ef0*/  IMAD.X R17, R17, 0x1, R0, P4 ;  /* 0x0000000111117824 */ /* 0x000fca00020e0600 */
[----:B------:R-:W-:-:S13]  /*6f00*/  ISETP.GE.U32.AND.EX P1, PT, R17, UR5, PT, P1 ;  /* 0x0000000511007c0c */ /* 0x000fda000bf26110 */
[----:B------:R-:W-:Y:S05]  /*6f10*/  @P1 BRA `(.L_x_173) ;  /* 0x00000004004c1947 */ /* 0x000fea0003800000 */
[----:B------:R-:W0:Y:S01]  /*6f20*/  S2R R12, SR_CTAID.X ;  /* 0x00000000000c7919 */ /* 0x000e220000002500 */
[----:B------:R-:W-:Y:S01]  /*6f30*/  ULDC.64 UR4, c[0x0][0x628] ;  /* 0x00018a0000047ab9 */ /* 0x000fe20000000a00 */
[----:B------:R-:W1:Y:S01]  /*6f40*/  LDC R13, c[0x0][0x144] ;  /* 0x00005100ff0d7b82 */ /* 0x000e620000000800 */
[----:B------:R-:W-:Y:S01]  /*6f50*/  ISETP.NE.U32.AND P1, PT, RZ, UR4, PT ;  /* 0x00000004ff007c0c */ /* 0x000fe2000bf25070 */
[----:B------:R-:W2:Y:S01]  /*6f60*/  S2R R11, SR_CTAID.Y ;  /* 0x00000000000b7919 */ /* 0x000ea20000002600 */
[----:B------:R-:W-:Y:S01]  /*6f70*/  ULDC UR6, c[0x0][0x150] ;  /* 0x0000540000067ab9 */ /* 0x000fe20000000800 */
[----:B------:R-:W-:Y:S01]  /*6f80*/  ULDC UR7, c[0x0][0x630] ;  /* 0x00018c0000077ab9 */ /* 0x000fe20000000800 */
[----:B------:R-:W-:Y:S01]  /*6f90*/  ISETP.NE.AND.EX P1, PT, RZ, UR5, PT, P1 ;  /* 0x00000005ff007c0c */ /* 0x000fe2000bf25310 */
[----:B------:R-:W-:Y:S01]  /*6fa0*/  IMAD.MOV.U32 R4, RZ, RZ, R16 ;  /* 0x000000ffff047224 */ /* 0x000fe200078e0010 */
[----:B0-----:R-:W-:-:S05]  /*6fb0*/  I2FP.F32.U32 R5, R12 ;  /* 0x0000000c00057245 */ /* 0x001fca0000201000 */
[----:B------:R-:W-:Y:S01]  /*6fc0*/  FMUL R14, R5, UR6 ;  /* 0x00000006050e7c20 */ /* 0x000fe20008400000 */
[----:B------:R-:W-:-:S05]  /*6fd0*/  IMAD.MOV.U32 R5, RZ, RZ, R17 ;  /* 0x000000ffff057224 */ /* 0x000fca00078e0011 */
[----:B--2---:R-:W-:Y:S05]  /*6fe0*/  @!P1 BRA `(.L_x_174) ;  /* 0x0000000000289947 */ /* 0x004fea0003800000 */
[----:B------:R-:W-:Y:S02]  /*6ff0*/  ULDC UR6, c[0x0][0x634] ;  /* 0x00018d0000067ab9 */ /* 0x000fe40000000800 */
[----:B------:R-:W-:-:S05]  /*7000*/  IADD3 R5, P1, R16, UR6, RZ ;  /* 0x0000000610057c10 */ /* 0x000fca000ff3e0ff */
[----:B------:R-:W-:-:S04]  /*7010*/  IMAD.X R15, RZ, RZ, R17, P1 ;  /* 0x000000ffff0f7224 */ /* 0x000fc800008e0611 */
[----:B------:R-:W-:-:S04]  /*7020*/  IMAD.WIDE.U32 R6, R15, UR4, RZ ;  /* 0x000000040f067c25 */ /* 0x000fc8000f8e00ff */
[----:B------:R-:W-:-:S04]  /*7030*/  IMAD.WIDE.U32 R6, P1, R5, UR5, R6 ;  /* 0x0000000505067c25 */ /* 0x000fc8000f820006 */
[----:B------:R-:W-:-:S04]  /*7040*/  IMAD.WIDE.U32 R4, R5, UR4, RZ ;  /* 0x0000000405047c25 */ /* 0x000fc8000f8e00ff */
[----:B------:R-:W-:Y:S01]  /*7050*/  IMAD.MOV.U32 R4, RZ, RZ, R7 ;  /* 0x000000ffff047224 */ /* 0x000fe200078e0007 */
[----:B------:R-:W-:Y:S01]  /*7060*/  IADD3 RZ, P3, R5, R6, RZ ;  /* 0x0000000605ff7210 */ /* 0x000fe20007f7e0ff */
[----:B------:R-:W-:-:S04]  /*7070*/  IMAD.X R5, RZ, RZ, RZ, P1 ;  /* 0x000000ffff057224 */ /* 0x000fc800008e06ff */
[----:B------:R-:W-:-:S08]  /*7080*/  IMAD.WIDE.U32.X R4, R15, UR5, R4, P3 ;  /* 0x000000050f047c25 */ /* 0x000fd000098e0404 */
.L_x_174:
[--C-:B------:R-:W-:Y:S01]  /*7090*/  SHF.R.U64 R19, R4, UR7, R5.reuse ;  /* 0x0000000704137c19 */ /* 0x100fe20008001205 */
[----:B------:R-:W0:Y:S01]  /*70a0*/  F2I.U32.TRUNC.NTZ R14, R14 ;  /* 0x0000000e000e7305 */ /* 0x000e22000020f000 */
[----:B------:R-:W-:Y:S01]  /*70b0*/  SHF.R.U32.HI R4, RZ, UR7, R5 ;  /* 0x00000007ff047c19 */ /* 0x000fe20008011605 */
[----:B------:R-:W-:Y:S01]  /*70c0*/  ULDC.64 UR4, c[0x0][0x620] ;  /* 0x0001880000047ab9 */ /* 0x000fe20000000a00 */
[----:B------:R-:W-:Y:S01]  /*70d0*/  IADD3 R7, P1, RZ, -R19, RZ ;  /* 0x80000013ff077210 */ /* 0x000fe20007f3e0ff */
[----:B------:R-:W-:Y:S01]  /*70e0*/  ULDC.64 UR6, c[0x0][0x640] ;  /* 0x0001900000067ab9 */ /* 0x000fe20000000a00 */
[----:B------:R-:W2:Y:S03]  /*70f0*/  LDC R18, c[0x0][0x148] ;  /* 0x00005200ff127b82 */ /* 0x000ea60000000800 */
[----:B------:R-:W-:Y:S01]  /*7100*/  IMAD.X R4, RZ, RZ, ~R4, P1 ;  /* 0x000000ffff047224 */ /* 0x000fe200008e0e04 */
[----:B------:R-:W-:-:S03]  /*7110*/  ISETP.NE.U32.AND P1, PT, RZ, UR6, PT ;  /* 0x00000006ff007c0c */ /* 0x000fc6000bf25070 */
[----:B------:R-:W-:Y:S01]  /*7120*/  IMAD R6, R4, UR4, RZ ;  /* 0x0000000404067c24 */ /* 0x000fe2000f8e02ff */
[----:B------:R-:W-:Y:S01]  /*7130*/  ISETP.NE.AND.EX P1, PT, RZ, UR7, PT, P1 ;  /* 0x00000007ff007c0c */ /* 0x000fe2000bf25310 */
[----:B------:R-:W-:Y:S01]  /*7140*/  IMAD.WIDE.U32 R4, R7, UR4, R16 ;  /* 0x0000000407047c25 */ /* 0x000fe2000f8e0010 */
[----:B------:R-:W-:-:S03]  /*7150*/  ULDC UR4, c[0x0][0x618] ;  /* 0x0001860000047ab9 */ /* 0x000fc60000000800 */
[----:B------:R-:W-:Y:S01]  /*7160*/  IMAD R7, R7, UR5, R6 ;  /* 0x0000000507077c24 */ /* 0x000fe2000f8e0206 */
[----:B------:R-:W-:Y:S01]  /*7170*/  ULDC UR5, c[0x0][0x154] ;  /* 0x0000550000057ab9 */ /* 0x000fe20000000800 */
[----:B0-----:R-:W-:Y:S02]  /*7180*/  IMAD.MOV R6, RZ, RZ, -R14 ;  /* 0x000000ffff067224 */ /* 0x001fe400078e0a0e */
[----:B------:R-:W-:Y:S02]  /*7190*/  IMAD.IADD R5, R5, 0x1, R7 ;  /* 0x0000000105057824 */ /* 0x000fe400078e0207 */
[----:B-1----:R-:W-:Y:S01]  /*71a0*/  IMAD R12, R13, R6, R12 ;  /* 0x000000060d0c7224 */ /* 0x002fe200078e020c */
[----:B------:R-:W-:Y:S02]  /*71b0*/  I2FP.F32.U32 R6, R11 ;  /* 0x0000000b00067245 */ /* 0x000fe40000201000 */
[--C-:B------:R-:W-:Y:S02]  /*71c0*/  SHF.R.U64 R13, R4, UR4, R5.reuse ;  /* 0x00000004040d7c19 */ /* 0x100fe40008001205 */
[----:B------:R-:W-:Y:S01]  /*71d0*/  SHF.R.U32.HI R4, RZ, UR4, R5 ;  /* 0x00000004ff047c19 */ /* 0x000fe20008011605 */
[----:B------:R-:W-:Y:S01]  /*71e0*/  FMUL R6, R6, UR5 ;  /* 0x0000000506067c20 */ /* 0x000fe20008400000 */
[----:B------:R-:W-:-:S02]  /*71f0*/  ULDC UR4, c[0x0][0x608] ;  /* 0x0001820000047ab9 */ /* 0x000fc40000000800 */
[--C-:B------:R-:W-:Y:S01]  /*7200*/  SHF.R.U64 R15, R13, UR4, R4.reuse ;  /* 0x000000040d0f7c19 */ /* 0x100fe20008001204 */
[----:B------:R0:W1:Y:S01]  /*7210*/  F2I.U32.TRUNC.NTZ R20, R6 ;  /* 0x0000000600147305 */ /* 0x000062000020f000 */
[----:B------:R-:W-:Y:S01]  /*7220*/  SHF.R.U32.HI R4, RZ, UR4, R4 ;  /* 0x00000004ff047c19 */ /* 0x000fe20008011604 */
[----:B------:R-:W-:-:S03]  /*7230*/  ULDC UR4, c[0x0][0x658] ;  /* 0x0001960000047ab9 */ /* 0x000fc60000000800 */
[--C-:B------:R-:W-:Y:S02]  /*7240*/  SHF.R.U64 R14, R15, UR4, R4.reuse ;  /* 0x000000040f0e7c19 */ /* 0x100fe40008001204 */
[----:B------:R-:W-:-:S03]  /*7250*/  SHF.R.U32.HI R21, RZ, UR4, R4 ;  /* 0x00000004ff157c19 */ /* 0x000fc60008011604 */
[----:B------:R-:W-:Y:S02]  /*7260*/  IMAD.MOV.U32 R4, RZ, RZ, R14 ;  /* 0x000000ffff047224 */ /* 0x000fe400078e000e */
[----:B------:R-:W-:Y:S01]  /*7270*/  IMAD.MOV.U32 R5, RZ, RZ, R21 ;  /* 0x000000ffff057224 */ /* 0x000fe200078e0015 */
[----:B0-----:R-:W-:Y:S06]  /*7280*/  @!P1 BRA `(.L_x_175) ;  /* 0x0000000000289947 */ /* 0x001fec0003800000 */
        /* <DEDUP_REMOVED lines=10> */
.L_x_175:
[----:B------:R-:W-:Y:S01]  /*7330*/  ISETP.NE.AND P1, PT, R2, 0x1, PT ;  /* 0x000000010200780c */ /* 0x000fe20003f25270 */
[----:B------:R-:W-:Y:S01]  /*7340*/  ULDC UR4, c[0x0][0x648] ;  /* 0x0001920000047ab9 */ /* 0x000fe20000000800 */
[----:B------:R-:W-:Y:S01]  /*7350*/  LOP3.LUT R15, R15, UR14, RZ, 0xc0, !PT ;  /* 0x0000000e0f0f7c12 */ /* 0x000fe2000f8ec0ff */
[----:B-1----:R-:W-:Y:S01]  /*7360*/  IMAD.MOV R20, RZ, RZ, -R20 ;  /* 0x000000ffff147224 */ /* 0x002fe200078e0a14 */
[----:B------:R-:W-:Y:S01]  /*7370*/  SHF.R.U64 R4, R4, UR4, R5 ;  /* 0x0000000404047c19 */ /* 0x000fe20008001205 */
[----:B------:R-:W-:Y:S01]  /*7380*/  ULDC UR4, c[0x0][0x638] ;  /* 0x00018e0000047ab9 */ /* 0x000fe20000000800 */
[----:B------:R-:W-:Y:S01]  /*7390*/  LOP3.LUT R13, R13, UR13, RZ, 0xc0, !PT ;  /* 0x0000000d0d0d7c12 */ /* 0x000fe2000f8ec0ff */
[----:B------:R-:W-:Y:S02]  /*73a0*/  ULDC UR5, c[0x0][0x610] ;  /* 0x0001840000057ab9 */ /* 0x000fe40000000800 */
[----:B------:R-:W-:Y:S02]  /*73b0*/  IMAD.MOV R5, RZ, RZ, -R4 ;  /* 0x000000ffff057224 */ /* 0x000fe400078e0a04 */
[----:B------:R-:W-:-:S02]  /*73c0*/  IMAD R15, R4, UR15, R15 ;  /* 0x0000000f040f7c24 */ /* 0x000fc4000f8e020f */
[----:B--2---:R-:W-:Y:S02]  /*73d0*/  @P1 IMAD R12, R18, R20, R11 ;  /* 0x00000014120c1224 */ /* 0x004fe400078e020b */
[----:B------:R-:W-:Y:S01]  /*73e0*/  IMAD R14, R5, UR4, R14 ;  /* 0x00000004050e7c24 */ /* 0x000fe2000f8e020e */
[----:B------:R-:W-:Y:S01]  /*73f0*/  ULDC UR4, c[0x0][0x600] ;  /* 0x0001800000047ab9 */ /* 0x000fe20000000800 */
[----:B------:R-:W-:Y:S02]  /*7400*/  IMAD R12, R15, UR5, R12 ;  /* 0x000000050f0c7c24 */ /* 0x000fe4000f8e020c */
[----:B------:R-:W-:Y:S02]  /*7410*/  IMAD R5, R14, UR4, R13 ;  /* 0x000000040e057c24 */ /* 0x000fe4000f8e020d */
[----:B------:R-:W-:-:S03]  /*7420*/  IMAD.MOV.U32 R4, RZ, RZ, 0x1 ;  /* 0x00000001ff047424 */ /* 0x000fc600078e00ff */
[----:B------:R-:W-:Y:S02]  /*7430*/  SEL R18, R5, R12, !P1 ;  /* 0x0000000c05127207 */ /* 0x000fe40004800000 */
[----:B------:R-:W-:-:S07]  /*7440*/  SEL R22, R12, R5, !P1 ;  /* 0x000000050c167207 */ /* 0x000fce0004800000 */
.L_x_173:
[----:B------:R-:W-:Y:S05]  /*7450*/  BSYNC B1 ;  /* 0x0000000000017941 */ /* 0x000fea0003800000 */
.L_x_172:
[----:B------:R-:W-:-:S13]  /*7460*/  LOP3.LUT P1, RZ, R4, 0xff, RZ, 0xc0, !PT ;  /* 0x000000ff04ff7812 */ /* 0x000fda000782c0ff */
[----:B------:R-:W-:Y:S05]  /*7470*/  @P1 BRA `(.L_x_176) ;  /* 0xfffffff400401947 */ /* 0x000fea000383ffff */
[----:B------:R-:W-:Y:S05]  /*7480*/  BSYNC B0 ;  /* 0x0000000000007941 */ /* 0x000fea0003800000 */
.L_x_164:
[----:B------:R-:W-:-:S03]  /*7490*/  UMOV UR4, 0xffffffff ;  /* 0xffffffff00047882 */ /* 0x000fc60000000000 */
[----:B------:R-:W-:Y:S05]  /*74a0*/  BRA.DIV UR4, `(.L_x_177) ;  /* 0x0000000604fc7947 */ /* 0x000fea000b800000 */
[----:B------:R-:W-:-:S13]  /*74b0*/  ELECT P6, URZ, PT ;  /* 0x00000000003f782f */ /* 0x000fda00038c0000 */
.L_x_198:
[----:B------:R-:W-:Y:S04]  /*74c0*/  BSSY B0, `(.L_x_178) ;  /* 0x0000058000007945 */ /* 0x000fe80003800000 */
[----:B------:R-:W-:Y:S05]  /*74d0*/  @!P6 BRA `(.L_x_179) ;  /* 0x000000040058e947 */ /* 0x000fea0003800000 */
[----:B------:R-:W-:-:S04]  /*74e0*/  LOP3.LUT R23, R23, 0x2, RZ, 0xfc, !PT ;  /* 0x0000000217177812 */ /* 0x000fc800078efcff */
[----:B------:R-:W-:-:S13]  /*74f0*/  ISETP.NE.AND P0, PT, R23, 0x3, PT ;  /* 0x000000031700780c */ /* 0x000fda0003f05270 */
[----:B------:R-:W-:Y:S05]  /*7500*/  @!P0 BRA `(.L_x_180) ;  /* 0x0000000000048947 */ /* 0x000fea0003800000 */
[----:B------:R-:W-:Y:S01]  /*7510*/  BPT.TRAP 0x1 ;  /* 0x000000040000795c */ /* 0x000fe20000300000 */
.L_x_180:
[----:B------:R-:W0:Y:S01]  /*7520*/  S2R R5, SR_CgaCtaId ;  /* 0x0000000000057919 */ /* 0x000e220000008800 */
[----:B------:R-:W-:Y:S02]  /*7530*/  MOV R0, 0x400 ;  /* 0x0000040000007802 */ /* 0x000fe40000000f00 */
[----:B------:R-:W-:Y:S02]  /*7540*/  SHF.L.U32 R2, R3, 0x1f, RZ ;  /* 0x0000001f03027819 */ /* 0x000fe400000006ff */
[----:B0-----:R-:W-:-:S05]  /*7550*/  LEA R5, R5, R0, 0x18 ;  /* 0x0000000005057211 */ /* 0x001fca00078ec0ff */
[----:B------:R-:W-:-:S04]  /*7560*/  VIADD R5, R5, 0x48 ;  /* 0x0000004805057836 */ /* 0x000fc80000000000 */
[C---:B------:R-:W-:Y:S02]  /*7570*/  IMAD R7, R8.reuse, 0x8, R5 ;  /* 0x0000000808077824 */ /* 0x040fe400078e0205 */
[----:B------:R-:W-:Y:S02]  /*7580*/  VIADD R8, R8, 0x1 ;  /* 0x0000000108087836 */ /* 0x000fe40000000000 */
[----:B------:R-:W0:Y:S03]  /*7590*/  SYNCS.PHASECHK.TRANS64.TRYWAIT P0, [R7+URZ], R2 ;  /* 0x00000002070075a7 */ /* 0x000e26000800017f */
[----:B------:R-:W-:-:S04]  /*75a0*/  ISETP.NE.AND P1, PT, R8, 0x9, PT ;  /* 0x000000090800780c */ /* 0x000fc80003f25270 */
[----:B------:R-:W-:Y:S02]  /*75b0*/  SEL R0, RZ, 0x1, P1 ;  /* 0x00000001ff007807 */ /* 0x000fe40000800000 */
[----:B------:R-:W-:Y:S02]  /*75c0*/  SEL R8, R8, RZ, P1 ;  /* 0x000000ff08087207 */ /* 0x000fe40000800000 */
[----:B------:R-:W-:-:S03]  /*75d0*/  LOP3.LUT R9, R3, R0, RZ, 0x3c, !PT ;  /* 0x0000000003097212 */ /* 0x000fc600078e3cff */
[----:B------:R-:W-:Y:S01]  /*75e0*/  IMAD R6, R8, 0x8, R5 ;  /* 0x0000000808067824 */ /* 0x000fe200078e0205 */
[----:B------:R-:W-:Y:S01]  /*75f0*/  SHF.L.U32 R3, R9, 0x1f, RZ ;  /* 0x0000001f09037819 */ /* 0x000fe200000006ff */
[----:B0-----:R-:W-:Y:S06]  /*7600*/  @!P0 BRA `(.L_x_181) ;  /* 0x0000000400c48947 */ /* 0x001fec0003800000 */
.L_x_199:
[----:B------:R-:W1:Y:S01]  /*7610*/  SYNCS.PHASECHK.TRANS64.TRYWAIT P0, [R6+URZ], R3 ;  /* 0x00000003060075a7 */ /* 0x000e62000800017f */
[----:B------:R-:W-:-:S05]  /*7620*/  VIADD R0, R8, 0x1 ;  /* 0x0000000108007836 */ /* 0x000fca0000000000 */
[----:B------:R-:W-:-:S04]  /*7630*/  ISETP.NE.AND P1, PT, R0, 0x9, PT ;  /* 0x000000090000780c */ /* 0x000fc80003f25270 */
[----:B0-----:R-:W-:Y:S02]  /*7640*/  SEL R2, RZ, 0x1, P1 ;  /* 0x00000001ff027807 */ /* 0x001fe40000800000 */
[----:B------:R-:W-:Y:S02]  /*7650*/  SEL R0, R0, RZ, P1 ;  /* 0x000000ff00007207 */ /* 0x000fe40000800000 */
[----:B------:R-:W-:-:S03]  /*7660*/  LOP3.LUT R9, R9, R2, RZ, 0x3c, !PT ;  /* 0x0000000209097212 */ /* 0x000fc600078e3cff */
[----:B------:R-:W-:Y:S01]  /*7670*/  IMAD R7, R0, 0x8, R5 ;  /* 0x0000000800077824 */ /* 0x000fe200078e0205 */
[----:B------:R-:W-:Y:S01]  /*7680*/  SHF.L.U32 R4, R9, 0x1f, RZ ;  /* 0x0000001f09047819 */ /* 0x000fe200000006ff */
[----:B-1----:R-:W-:Y:S06]  /*7690*/  @!P0 BRA `(.L_x_182) ;  /* 0x0000000400b48947 */ /* 0x002fec0003800000 */
.L_x_200:
[----:B------:R-:W1:Y:S01]  /*76a0*/  SYNCS.PHASECHK.TRANS64.TRYWAIT P0, [R7+URZ], R4 ;  /* 0x00000004070075a7 */ /* 0x000e62000800017f */
[----:B------:R-:W-:-:S05]  /*76b0*/  VIADD R0, R0, 0x1 ;  /* 0x0000000100007836 */ /* 0x000fca0000000000 */
[----:B------:R-:W-:-:S04]  /*76c0*/  ISETP.NE.AND P1, PT, R0, 0x9, PT ;  /* 0x000000090000780c */ /* 0x000fc80003f25270 */
[----:B------:R-:W-:Y:S02]  /*76d0*/  SEL R2, RZ, 0x1, P1 ;  /* 0x00000001ff027807 */ /* 0x000fe40000800000 */
[----:B------:R-:W-:Y:S02]  /*76e0*/  SEL R0, R0, RZ, P1 ;  /* 0x000000ff00007207 */ /* 0x000fe40000800000 */
[----:B------:R-:W-:-:S03]  /*76f0*/  LOP3.LUT R9, R9, R2, RZ, 0x3c, !PT ;  /* 0x0000000209097212 */ /* 0x000fc600078e3cff */
[----:B0-----:R-:W-:Y:S01]  /*7700*/  IMAD R6, R0, 0x8, R5 ;  /* 0x0000000800067824 */ /* 0x001fe200078e0205 */
[----:B------:R-:W-:Y:S01]  /*7710*/  SHF.L.U32 R3, R9, 0x1f, RZ ;  /* 0x0000001f09037819 */ /* 0x000fe200000006ff */
[----:B-1----:R-:W-:Y:S06]  /*7720*/  @!P0 BRA `(.L_x_183) ;  /* 0x0000000400a48947 */ /* 0x002fec0003800000 */
.L_x_201:
        /* <DEDUP_REMOVED lines=9> */
.L_x_202:
        /* <DEDUP_REMOVED lines=9> */
.L_x_203:
        /* <DEDUP_REMOVED lines=9> */
.L_x_204:
        /* <DEDUP_REMOVED lines=9> */
.L_x_205:
[----:B------:R-:W1:Y:S01]  /*7970*/  SYNCS.PHASECHK.TRANS64.TRYWAIT P0, [R6+URZ], R3 ;  /* 0x00000003060075a7 */ /* 0x000e62000800017f */
[----:B------:R-:W-:-:S05]  /*7980*/  VIADD R0, R0, 0x1 ;  /* 0x0000000100007836 */ /* 0x000fca0000000000 */
[----:B------:R-:W-:-:S04]  /*7990*/  ISETP.NE.AND P1, PT, R0, 0x9, PT ;  /* 0x000000090000780c */ /* 0x000fc80003f25270 */
[----:B------:R-:W-:Y:S02]  /*79a0*/  SEL R2, RZ, 0x1, P1 ;  /* 0x00000001ff027807 */ /* 0x000fe40000800000 */
[----:B------:R-:W-:Y:S02]  /*79b0*/  SEL R0, R0, RZ, P1 ;  /* 0x000000ff00007207 */ /* 0x000fe40000800000 */
[----:B------:R-:W-:Y:S01]  /*79c0*/  LOP3.LUT R2, R9, R2, RZ, 0x3c, !PT ;  /* 0x0000000209027212 */ /* 0x000fe200078e3cff */
[----:B-1----:R-:W-:Y:S06]  /*79d0*/  @!P0 BRA `(.L_x_188) ;  /* 0x00000004005c8947 */ /* 0x002fec0003800000 */
.L_x_206:
[----:B------:R-:W-:Y:S01]  /*79e0*/  IMAD R5, R0, 0x8, R5 ;  /* 0x0000000800057824 */ /* 0x000fe200078e0205 */
[----:B------:R-:W-:-:S07]  /*79f0*/  SHF.L.U32 R0, R2, 0x1f, RZ ;  /* 0x0000001f02007819 */ /* 0x000fce00000006ff */
.L_x_189:
[----:B--2---:R2:W3:Y:S02]  /*7a00*/  SYNCS.PHASECHK.TRANS64.TRYWAIT P0, [R5+URZ], R0 ;  /* 0x00000000050075a7 */ /* 0x0044e4000800017f */
[----:B---3--:R-:W-:Y:S05]  /*7a10*/  @!P0 NANOSLEEP.SYNCS 0x989680 ;  /* 0x009896800000895d */ /* 0x008fea0003900000 */
[----:B------:R-:W3:Y:S02]  /*7a20*/  @!P0 SYNCS.PHASECHK.TRANS64 P0, [R5+URZ], R0 ;  /* 0x00000000050085a7 */ /* 0x000ee4000800007f */
[----:B---3--:R-:W-:Y:S05]  /*7a30*/  @!P0 BRA `(.L_x_189) ;  /* 0xfffffffc00f08947 */ /* 0x008fea000383ffff */
.L_x_179:
[----:B------:R-:W-:Y:S05]  /*7a40*/  BSYNC B0 ;  /* 0x0000000000007941 */ /* 0x000fea0003800000 */
.L_x_178:
[----:B------:R-:W-:Y:S05]  /*7a50*/  EXIT ;  /* 0x000000000000794d */ /* 0x000fea0003800000 */
.L_x_16:
[----:B0-----:R-:W-:-:S04]  /*7a60*/  IMAD.U32 R3, RZ, RZ, UR43 ;  /* 0x0000002bff037e24 */ /* 0x001fc8000f8e00ff */
[----:B------:R0:W1:Y:S03]  /*7a70*/  SYNCS.PHASECHK.TRANS64.TRYWAIT P0, [R3+URZ+-0x8], R0 ;  /* 0xfffff800030075a7 */ /* 0x000066000800017f */
[----:B-1----:R-:W-:Y:S05]  /*7a80*/  @!P0 NANOSLEEP.SYNCS 0x989680 ;  /* 0x009896800000895d */ /* 0x002fea0003900000 */
[----:B------:R-:W1:Y:S02]  /*7a90*/  @!P0 SYNCS.PHASECHK.TRANS64 P0, [R3+URZ+-0x8], R0 ;  /* 0xfffff800030085a7 */ /* 0x000e64000800007f */
[----:B-1----:R-:W-:Y:S05]  /*7aa0*/  @!P0 BRA `(.L_x_16) ;  /* 0xfffffffc00ec8947 */ /* 0x002fea000383ffff */
[----:B------:R-:W-:Y:S05]  /*7ab0*/  BRA `(.L_x_190) ;  /* 0xffffff9800d87947 */ /* 0x000fea000383ffff */
.L_x_21:
[----:B-1----:R1:W2:Y:S02]  /*7ac0*/  SYNCS.PHASECHK.TRANS64.TRYWAIT P1, [R3+URZ], R0 ;  /* 0x00000000030075a7 */ /* 0x0022a4000802017f */
[----:B--2---:R-:W-:Y:S05]  /*7ad0*/  @!P1 NANOSLEEP.SYNCS 0x989680 ;  /* 0x009896800000995d */ /* 0x004fea0003900000 */
[----:B------:R-:W2:Y:S02]  /*7ae0*/  @!P1 SYNCS.PHASECHK.TRANS64 P1, [R3+URZ], R0 ;  /* 0x00000000030095a7 */ /* 0x000ea4000802007f */
[----:B--2---:R-:W-:Y:S05]  /*7af0*/  @!P1 BRA `(.L_x_21) ;  /* 0xfffffffc00f09947 */ /* 0x004fea000383ffff */
[----:B------:R-:W-:Y:S05]  /*7b00*/  BRA `(.L_x_20) ;  /* 0xffffff9c004c7947 */ /* 0x000fea000383ffff */
.L_x_26:
[----:B-1----:R-:W-:-:S04]  /*7b10*/  IMAD.U32 R4, RZ, RZ, UR4 ;  /* 0x00000004ff047e24 */ /* 0x002fc8000f8e00ff */
[----:B------:R1:W2:Y:S03]  /*7b20*/  SYNCS.PHASECHK.TRANS64.TRYWAIT P1, [R4+URZ], R3 ;  /* 0x00000003040075a7 */ /* 0x0002a6000802017f */
[----:B--2---:R-:W-:Y:S05]  /*7b30*/  @!P1 NANOSLEEP.SYNCS 0x989680 ;  /* 0x009896800000995d */ /* 0x004fea0003900000 */
[----:B------:R-:W2:Y:S02]  /*7b40*/  @!P1 SYNCS.PHASECHK.TRANS64 P1, [R4+URZ], R3 ;  /* 0x00000003040095a7 */ /* 0x000ea4000802007f */
[----:B--2---:R-:W-:Y:S05]  /*7b50*/  @!P1 BRA `(.L_x_26) ;  /* 0xfffffffc00ec9947 */ /* 0x004fea000383ffff */
[----:B------:R-:W-:Y:S05]  /*7b60*/  BRA `(.L_x_25) ;  /* 0xffffffa000187947 */ /* 0x000fea000383ffff */
.L_x_32:
[----:B0-----:R-:W-:-:S04]  /*7b70*/  IMAD.U32 R3, RZ, RZ, UR43 ;  /* 0x0000002bff037e24 */ /* 0x001fc8000f8e00ff */
[----:B------:R0:W1:Y:S03]  /*7b80*/  SYNCS.PHASECHK.TRANS64.TRYWAIT P0, [R3+URZ+0x8], R0 ;  /* 0x00000800030075a7 */ /* 0x000066000800017f */
[----:B-1----:R-:W-:Y:S05]  /*7b90*/  @!P0 NANOSLEEP.SYNCS 0x989680 ;  /* 0x009896800000895d */ /* 0x002fea0003900000 */
[----:B------:R-:W1:Y:S02]  /*7ba0*/  @!P0 SYNCS.PHASECHK.TRANS64 P0, [R3+URZ+0x8], R0 ;  /* 0x00000800030085a7 */ /* 0x000e64000800007f */
[----:B-1----:R-:W-:Y:S05]  /*7bb0*/  @!P0 BRA `(.L_x_32) ;  /* 0xfffffffc00ec8947 */ /* 0x002fea000383ffff */
[----:B------:R-:W-:Y:S05]  /*7bc0*/  BRA `(.L_x_191) ;  /* 0xffffffa400447947 */ /* 0x000fea000383ffff */
.L_x_165:
[----:B------:R-:W-:Y:S01]  /*7bd0*/  BSSY B1, `(.L_x_192) ;  /* 0x0000006000017945 */ /* 0x000fe20003800000 */
[----:B------:R-:W-:-:S07]  /*7be0*/  IMAD.MOV.U32 R15, RZ, RZ, -0x1 ;  /* 0xffffffffff0f7424 */ /* 0x000fce00078e00ff */
[----:B-----5:R-:W-:Y:S05]  /*7bf0*/  WARPSYNC.COLLECTIVE R15, `(.L_x_193) ;  /* 0x000000000f0c7348 */ /* 0x020fea0003c00000 */
[----:B------:R-:W-:Y:S02]  /*7c00*/  ELECT P6, UR62, PT ;  /* 0x00000000003e782f */ /* 0x000fe400038c0000 */
[----:B------:R-:W-:Y:S01]  /*7c10*/  MOV R14, UR62 ;  /* 0x0000003e000e7c02 */ /* 0x000fe20008000f00 */
[----:B-----5:R-:W-:Y:S10]  /*7c20*/  ENDCOLLECTIVE ;  /* 0x000000000000791b */ /* 0x020ff40003800000 */
.L_x_193:
[----:B------:R-:W-:Y:S05]  /*7c30*/  BSYNC B1 ;  /* 0x0000000000017941 */ /* 0x000fea0003800000 */
.L_x_192:
[----:B------:R-:W-:Y:S05]  /*7c40*/  BRA `(.L_x_194) ;  /* 0xffffffec00587947 */ /* 0x000fea000383ffff */
.L_x_168:
[----:B-1----:R1:W2:Y:S02]  /*7c50*/  SYNCS.PHASECHK.TRANS64.TRYWAIT P1, [R11+URZ+0x48], R6 ;  /* 0x000048060b0075a7 */ /* 0x0022a4000802017f */
[----:B--2---:R-:W-:Y:S05]  /*7c60*/  @!P1 NANOSLEEP.SYNCS 0x989680 ;  /* 0x009896800000995d */ /* 0x004fea0003900000 */
[----:B------:R-:W2:Y:S02]  /*7c70*/  @!P1 SYNCS.PHASECHK.TRANS64 P1, [R11+URZ+0x48], R6 ;  /* 0x000048060b0095a7 */ /* 0x000ea4000802007f */
[----:B--2---:R-:W-:Y:S05]  /*7c80*/  @!P1 BRA `(.L_x_168) ;  /* 0xfffffffc00f09947 */ /* 0x004fea000383ffff */
[----:B------:R-:W-:Y:S05]  /*7c90*/  BRA `(.L_x_195) ;  /* 0xffffffec008c7947 */ /* 0x000fea000383ffff */
.L_x_177:
[----:B------:R-:W-:Y:S01]  /*7ca0*/  BSSY B0, `(.L_x_196) ;  /* 0x0000006000007945 */ /* 0x000fe20003800000 */
[----:B------:R-:W-:-:S07]  /*7cb0*/  IMAD.MOV.U32 R15, RZ, RZ, -0x1 ;  /* 0xffffffffff0f7424 */ /* 0x000fce00078e00ff */
[----:B-----5:R-:W-:Y:S05]  /*7cc0*/  WARPSYNC.COLLECTIVE R15, `(.L_x_197) ;  /* 0x000000000f0c7348 */ /* 0x020fea0003c00000 */
[----:B------:R-:W-:Y:S02]  /*7cd0*/  ELECT P6, UR62, PT ;  /* 0x00000000003e782f */ /* 0x000fe400038c0000 */
[----:B------:R-:W-:Y:S01]  /*7ce0*/  MOV R14, UR62 ;  /* 0x0000003e000e7c02 */ /* 0x000fe20008000f00 */
[----:B-----5:R-:W-:Y:S10]  /*7cf0*/  ENDCOLLECTIVE ;  /* 0x000000000000791b */ /* 0x020ff40003800000 */
.L_x_197:
[----:B------:R-:W-:Y:S05]  /*7d00*/  BSYNC B0 ;  /* 0x0000000000007941 */ /* 0x000fea0003800000 */
.L_x_196:
[----:B------:R-:W-:Y:S05]  /*7d10*/  BRA `(.L_x_198) ;  /* 0xfffffff400e87947 */ /* 0x000fea000383ffff */
.L_x_181:
[----:B0-----:R0:W1:Y:S02]  /*7d20*/  SYNCS.PHASECHK.TRANS64.TRYWAIT P0, [R7+URZ], R2 ;  /* 0x00000002070075a7 */ /* 0x001064000800017f */
[----:B-1----:R-:W-:Y:S05]  /*7d30*/  @!P0 NANOSLEEP.SYNCS 0x989680 ;  /* 0x009896800000895d */ /* 0x002fea0003900000 */
[----:B------:R-:W1:Y:S02]  /*7d40*/  @!P0 SYNCS.PHASECHK.TRANS64 P0, [R7+URZ], R2 ;  /* 0x00000002070085a7 */ /* 0x000e64000800007f */
[----:B-1----:R-:W-:Y:S05]  /*7d50*/  @!P0 BRA `(.L_x_181) ;  /* 0xfffffffc00f08947 */ /* 0x002fea000383ffff */
[----:B------:R-:W-:Y:S05]  /*7d60*/  BRA `(.L_x_199) ;  /* 0xfffffff800287947 */ /* 0x000fea000383ffff */
.L_x_182:
[----:B0-----:R0:W1:Y:S02]  /*7d70*/  SYNCS.PHASECHK.TRANS64.TRYWAIT P0, [R6+URZ], R3 ;  /* 0x00000003060075a7 */ /* 0x001064000800017f */
[----:B-1----:R-:W-:Y:S05]  /*7d80*/  @!P0 NANOSLEEP.SYNCS 0x989680 ;  /* 0x009896800000895d */ /* 0x002fea0003900000 */
[----:B------:R-:W1:Y:S02]  /*7d90*/  @!P0 SYNCS.PHASECHK.TRANS64 P0, [R6+URZ], R3 ;  /* 0x00000003060085a7 */ /* 0x000e64000800007f */
[----:B-1----:R-:W-:Y:S05]  /*7da0*/  @!P0 BRA `(.L_x_182) ;  /* 0xfffffffc00f08947 */ /* 0x002fea000383ffff */
[----:B------:R-:W-:Y:S05]  /*7db0*/  BRA `(.L_x_200) ;  /* 0xfffffff800387947 */ /* 0x000fea000383ffff */
.L_x_183:
[----:B0-----:R0:W1:Y:S02]  /*7dc0*/  SYNCS.PHASECHK.TRANS64.TRYWAIT P0, [R7+URZ], R4 ;  /* 0x00000004070075a7 */ /* 0x001064000800017f */
[----:B-1----:R-:W-:Y:S05]  /*7dd0*/  @!P0 NANOSLEEP.SYNCS 0x989680 ;  /* 0x009896800000895d */ /* 0x002fea0003900000 */
[----:B------:R-:W1:Y:S02]  /*7de0*/  @!P0 SYNCS.PHASECHK.TRANS64 P0, [R7+URZ], R4 ;  /* 0x00000004070085a7 */ /* 0x000e64000800007f */
[----:B-1----:R-:W-:Y:S05]  /*7df0*/  @!P0 BRA `(.L_x_183) ;  /* 0xfffffffc00f08947 */ /* 0x002fea000383ffff */
[----:B------:R-:W-:Y:S05]  /*7e00*/  BRA `(.L_x_201) ;  /* 0xfffffff800487947 */ /* 0x000fea000383ffff */
.L_x_184:
[----:B0-----:R0:W1:Y:S02]  /*7e10*/  SYNCS.PHASECHK.TRANS64.TRYWAIT P0, [R6+URZ], R3 ;  /* 0x00000003060075a7 */ /* 0x001064000800017f */
[----:B-1----:R-:W-:Y:S05]  /*7e20*/  @!P0 NANOSLEEP.SYNCS 0x989680 ;  /* 0x009896800000895d */ /* 0x002fea0003900000 */
[----:B------:R-:W1:Y:S02]  /*7e30*/  @!P0 SYNCS.PHASECHK.TRANS64 P0, [R6+URZ], R3 ;  /* 0x00000003060085a7 */ /* 0x000e64000800007f */
[----:B-1----:R-:W-:Y:S05]  /*7e40*/  @!P0 BRA `(.L_x_184) ;  /* 0xfffffffc00f08947 */ /* 0x002fea000383ffff */
[----:B------:R-:W-:Y:S05]  /*7e50*/  BRA `(.L_x_202) ;  /* 0xfffffff800587947 */ /* 0x000fea000383ffff */
.L_x_185:
[----:B0-----:R0:W1:Y:S02]  /*7e60*/  SYNCS.PHASECHK.TRANS64.TRYWAIT P0, [R7+URZ], R4 ;  /* 0x00000004070075a7 */ /* 0x001064000800017f */
[----:B-1----:R-:W-:Y:S05]  /*7e70*/  @!P0 NANOSLEEP.SYNCS 0x989680 ;  /* 0x009896800000895d */ /* 0x002fea0003900000 */
[----:B------:R-:W1:Y:S02]  /*7e80*/  @!P0 SYNCS.PHASECHK.TRANS64 P0, [R7+URZ], R4 ;  /* 0x00000004070085a7 */ /* 0x000e64000800007f */
[----:B-1----:R-:W-:Y:S05]  /*7e90*/  @!P0 BRA `(.L_x_185) ;  /* 0xfffffffc00f08947 */ /* 0x002fea000383ffff */
[----:B------:R-:W-:Y:S05]  /*7ea0*/  BRA `(.L_x_203) ;  /* 0xfffffff800687947 */ /* 0x000fea000383ffff */
.L_x_186:
[----:B0-----:R0:W1:Y:S02]  /*7eb0*/  SYNCS.PHASECHK.TRANS64.TRYWAIT P0, [R6+URZ], R3 ;  /* 0x00000003060075a7 */ /* 0x001064000800017f */
[----:B-1----:R-:W-:Y:S05]  /*7ec0*/  @!P0 NANOSLEEP.SYNCS 0x989680 ;  /* 0x009896800000895d */ /* 0x002fea0003900000 */
[----:B------:R-:W1:Y:S02]  /*7ed0*/  @!P0 SYNCS.PHASECHK.TRANS64 P0, [R6+URZ], R3 ;  /* 0x00000003060085a7 */ /* 0x000e64000800007f */
[----:B-1----:R-:W-:Y:S05]  /*7ee0*/  @!P0 BRA `(.L_x_186) ;  /* 0xfffffffc00f08947 */ /* 0x002fea000383ffff */
[----:B------:R-:W-:Y:S05]  /*7ef0*/  BRA `(.L_x_204) ;  /* 0xfffffff800787947 */ /* 0x000fea000383ffff */
.L_x_187:
[----:B0-----:R0:W1:Y:S02]  /*7f00*/  SYNCS.PHASECHK.TRANS64.TRYWAIT P0, [R7+URZ], R4 ;  /* 0x00000004070075a7 */ /* 0x001064000800017f */
[----:B-1----:R-:W-:Y:S05]  /*7f10*/  @!P0 NANOSLEEP.SYNCS 0x989680 ;  /* 0x009896800000895d */ /* 0x002fea0003900000 */
[----:B------:R-:W1:Y:S02]  /*7f20*/  @!P0 SYNCS.PHASECHK.TRANS64 P0, [R7+URZ], R4 ;  /* 0x00000004070085a7 */ /* 0x000e64000800007f */
[----:B-1----:R-:W-:Y:S05]  /*7f30*/  @!P0 BRA `(.L_x_187) ;  /* 0xfffffffc00f08947 */ /* 0x002fea000383ffff */
[----:B------:R-:W-:Y:S05]  /*7f40*/  BRA `(.L_x_205) ;  /* 0xfffffff800887947 */ /* 0x000fea000383ffff */
.L_x_188:
[----:B-1----:R1:W2:Y:S02]  /*7f50*/  SYNCS.PHASECHK.TRANS64.TRYWAIT P0, [R6+URZ], R3 ;  /* 0x00000003060075a7 */ /* 0x0022a4000800017f */
[----:B--2---:R-:W-:Y:S05]  /*7f60*/  @!P0 NANOSLEEP.SYNCS 0x989680 ;  /* 0x009896800000895d */ /* 0x004fea0003900000 */
[----:B------:R-:W2:Y:S02]  /*7f70*/  @!P0 SYNCS.PHASECHK.TRANS64 P0, [R6+URZ], R3 ;  /* 0x00000003060085a7 */ /* 0x000ea4000800007f */
[----:B--2---:R-:W-:Y:S05]  /*7f80*/  @!P0 BRA `(.L_x_188) ;  /* 0xfffffffc00f08947 */ /* 0x004fea000383ffff */
[----:B------:R-:W-:Y:S05]  /*7f90*/  BRA `(.L_x_206) ;  /* 0xfffffff800907947 */ /* 0x000fea000383ffff */
.L_x_207:
[----:B------:R-:W-:-:S00]  /*7fa0*/  BRA `(.L_x_207) ;  /* 0xfffffffc00fc7947 */ /* 0x000fc0000383ffff */
[----:B------:R-:W-:-:S00]  /*7fb0*/  NOP ;  /* 0x0000000000007918 */ /* 0x000fc00000000000 */
        /* <DEDUP_REMOVED lines=12> */
.L_x_208:


//--------------------- .nv.global.init           --------------------------
	.section	.nv.global.init,"aw",@progbits
.nv.global.init:
	.type		$str$22,@object
	.size		$str$22,($str$23 - $str$22)
$str$22:
        /*0000*/ 	.byte	0x6b, 0x5f, 0x74, 0x69, 0x6c, 0x65, 0x5f, 0x63, 0x6f, 0x75, 0x6e, 0x74, 0x20, 0x3e, 0x3d, 0x20
        /*0010*/ 	.byte	0x31, 0x00
	.type		$str$23,@object
	.size		$str$23,(__unnamed_1 - $str$23)
$str$23:
        /*0012*/ 	.byte	0x2f, 0x74, 0x6d, 0x70, 0x2f, 0x63, 0x75, 0x74, 0x6c, 0x61, 0x73, 0x73, 0x5f, 0x73, 0x77, 0x65
        /*0022*/ 	.byte	0x65, 0x70, 0x5f, 0x73, 0x72, 0x63, 0x2f, 0x69, 0x6e, 0x63, 0x6c, 0x75, 0x64, 0x65, 0x2f, 0x63
        /*0032*/ 	.byte	0x75, 0x74, 0x6c, 0x61, 0x73, 0x73, 0x2f, 0x67, 0x65, 0x6d, 0x6d, 0x2f, 0x63, 0x6f, 0x6c, 0x6c
        /*0042*/ 	.byte	0x65, 0x63, 0x74, 0x69, 0x76, 0x65, 0x2f, 0x73, 0x6d, 0x39, 0x30, 0x5f, 0x6d, 0x6d, 0x61, 0x5f
        /*0052*/ 	.byte	0x74, 0x6d, 0x61, 0x5f, 0x67, 0x6d, 0x6d, 0x61, 0x5f, 0x73, 0x73, 0x5f, 0x77, 0x61, 0x72, 0x70
        /*0062*/ 	.byte	0x73, 0x70, 0x65, 0x63, 0x69, 0x61, 0x6c, 0x69, 0x7a, 0x65, 0x64, 0x2e, 0x68, 0x70, 0x70, 0x00
	.type		__unnamed_1,@object
	.size		__unnamed_1,(.L_0 - __unnamed_1)
__unnamed_1:
        /*0072*/ 	.byte	0x76, 0x6f, 0x69, 0x64, 0x20, 0x63, 0x75, 0x74, 0x6c, 0x61, 0x73, 0x73, 0x3a, 0x3a, 0x67, 0x65
        /* <DEDUP_REMOVED lines=180> */
        /*0bc2*/ 	.byte	0x5d, 0x00
.L_0:


//--------------------- .nv.shared._ZN7cutlass13device_kernelINS_4gemm6kernel13GemmUniversalIN4cute5tupleIJiiiiEEENS1_10collective13CollectiveMmaINS1_34MainloopSm90TmaGmmaWarpSpecializedILi9ENS5_IJNS4_1CILi1EEESB_SB_EEENS1_32KernelTmaWarpSpecializedPingpongEEENS5_IJNSA_ILi64EEENSA_ILi128EEESF_EEENS_10bfloat16_tENS5_IJSB_llEEESI_NS5_IJlSB_lEEENS4_8TiledMMAINS4_8MMA_AtomIJNS4_4SM904GMMA28MMA_64x128x16_F32BF16BF16_SSILNSO_5MajorE1ELSQ_0ELNSO_7ScaleInE1ELSR_1EEEEEENS4_6LayoutISC_NS5_IJNSA_ILi0EEESV_SV_EEEEENS5_IJNS4_10UnderscoreESY_SY_EEEEENS4_13SM90_TMA_LOADENS4_14ComposedLayoutINS4_7SwizzleILi3ELi4ELi3EEENS4_18smem_ptr_flag_bitsILi16EEENSU_INS5_IJSF_NSA_ILi8EEEEEENS5_IJSB_SF_EEEEEEEvNS4_8identityES11_NS12_IS14_S16_NSU_INS5_IJS17_SF_EEENS5_IJSF_SB_EEEEEEEvS1C_EENS_8epilogue10collective6detail29Sm90TmaWarpSpecializedAdapterINS1J_15DefaultEpilogueISI_SK_SK_NS1I_6thread17LinearCombinationISI_Li1EffLNS1N_9ScaleType4KindE0ELNS_15FloatRoundStyleE2ESI_EENS1_15EpilogueDefaultEEEEEvvEEEEvNT_6ParamsE --------------------------
	.section	.nv.shared._ZN7cutlass13device_kernelINS_4gemm6kernel13GemmUniversalIN4cute5tupleIJiiiiEEENS1_10collective13CollectiveMmaINS1_34MainloopSm90TmaGmmaWarpSpecializedILi9ENS5_IJNS4_1CILi1EEESB_SB_EEENS1_32KernelTmaWarpSpecializedPingpongEEENS5_IJNSA_ILi64EEENSA_ILi128EEESF_EEENS_10bfloat16_tENS5_IJSB_llEEESI_NS5_IJlSB_lEEENS4_8TiledMMAINS4_8MMA_AtomIJNS4_4SM904GMMA28MMA_64x128x16_F32BF16BF16_SSILNSO_5MajorE1ELSQ_0ELNSO_7ScaleInE1ELSR_1EEEEEENS4_6LayoutISC_NS5_IJNSA_ILi0EEESV_SV_EEEEENS5_IJNS4_10UnderscoreESY_SY_EEEEENS4_13SM90_TMA_LOADENS4_14ComposedLayoutINS4_7SwizzleILi3ELi4ELi3EEENS4_18smem_ptr_flag_bitsILi16EEENSU_INS5_IJSF_NSA_ILi8EEEEEENS5_IJSB_SF_EEEEEEEvNS4_8identityES11_NS12_IS14_S16_NSU_INS5_IJS17_SF_EEENS5_IJSF_SB_EEEEEEEvS1C_EENS_8epilogue10collective6detail29Sm90TmaWarpSpecializedAdapterINS1J_15DefaultEpilogueISI_SK_SK_NS1I_6thread17LinearCombinationISI_Li1EffLNS1N_9ScaleType4KindE0ELNS_15FloatRoundStyleE2ESI_EENS1_15EpilogueDefaultEEEEEvvEEEEvNT_6ParamsE,"aw",@nobits
	.sectionflags	@""
	.align	16
	.zero		1024


//--------------------- .nv.shared.reserved.0     --------------------------
	.section	.nv.shared.reserved.0,"aw",@nobits
	.weak		__nv_reservedSMEM_offset_0_alias
	.size		__nv_reservedSMEM_offset_0_alias, 0, 0
	.other		__nv_reservedSMEM_offset_0_alias,@"STO_CUDA_RESERVED_SHARED STV_DEFAULT"
__nv_reservedSMEM_offset_0_alias:
	.zero		0


//--------------------- .nv.global                --------------------------
	.section	.nv.global,"aw",@nobits
.nv.global:
	.type		_ZN40_INTERNAL_3fc7baa4_4_k_cu_f1069d3d_184384cute1_E,@object
	.size		_ZN40_INTERNAL_3fc7baa4_4_k_cu_f1069d3d_184384cute1_E,(_ZN40_INTERNAL_3fc7baa4_4_k_cu_f1069d3d_184384cuda3std3__45__cpo6cbeginE - _ZN40_INTERNAL_3fc7baa4_4_k_cu_f1069d3d_184384cute1_E)
_ZN40_INTERNAL_3fc7baa4_4_k_cu_f1069d3d_184384cute1_E:
	.zero		1
	.type		_ZN40_INTERNAL_3fc7baa4_4_k_cu_f1069d3d_184384cuda3std3__45__cpo6cbeginE,@object
	.size		_ZN40_INTERNAL_3fc7baa4_4_k_cu_f1069d3d_184384cuda3std3__45__cpo6cbeginE,(_ZN40_INTERNAL_3fc7baa4_4_k_cu_f1069d3d_184384cuda3std3__48in_placeE - _ZN40_INTERNAL_3fc7baa4_4_k_cu_f1069d3d_184384cuda3std3__45__cpo6cbeginE)
_ZN40_INTERNAL_3fc7baa4_4_k_cu_f1069d3d_184384cuda3std3__45__cpo6cbeginE:
	.zero		1
	.type		_ZN40_INTERNAL_3fc7baa4_4_k_cu_f1069d3d_184384cuda3std3__48in_placeE,@object
	.size		_ZN40_INTERNAL_3fc7baa4_4_k_cu_f1069d3d_184384cuda3std3__48in_placeE,(_ZN40_INTERNAL_3fc7baa4_4_k_cu_f1069d3d_184384cuda3std6ranges3__45__cpo9iter_moveE - _ZN40_INTERNAL_3fc7baa4_4_k_cu_f1069d3d_184384cuda3std3__48in_placeE)
_ZN40_INTERNAL_3fc7baa4_4_k_cu_f1069d3d_184384cuda3std3__48in_placeE:
	.zero		1
	.type		_ZN40_INTERNAL_3fc7baa4_4_k_cu_f1069d3d_184384cuda3std6ranges3__45__cpo9iter_moveE,@object
	.size		_ZN40_INTERNAL_3fc7baa4_4_k_cu_f1069d3d_184384cuda3std6ranges3__45__cpo9iter_moveE,(_ZN40_INTERNAL_3fc7baa4_4_k_cu_f1069d3d_184384cuda3std3__45__cpo5beginE - _ZN40_INTERNAL_3fc7baa4_4_k_cu_f1069d3d_184384cuda3std6ranges3__45__cpo9iter_moveE)
_ZN40_INTERNAL_3fc7baa4_4_k_cu_f1069d3d_184384cuda3std6ranges3__45__cpo9iter_moveE:
	.zero		1
	.type		_ZN40_INTERNAL_3fc7baa4_4_k_cu_f1069d3d_184384cuda3std3__45__cpo5beginE,@object
	.size		_ZN40_INTERNAL_3fc7baa4_4_k_cu_f1069d3d_184384cuda3std3__45__cpo5beginE,(_ZN40_INTERNAL_3fc7baa4_4_k_cu_f1069d3d_184384cuda3std3__442_GLOBAL__N__3fc7baa4_4_k_cu_f1069d3d_184386ignoreE - _ZN40_INTERNAL_3fc7baa4_4_k_cu_f1069d3d_184384cuda3std3__45__cpo5beginE)
_ZN40_INTERNAL_3fc7baa4_4_k_cu_f1069d3d_184384cuda3std3__45__cpo5beginE:
	.zero		1
	.type		_ZN40_INTERNAL_3fc7baa4_4_k_cu_f1069d3d_184384cuda3std3__442_GLOBAL__N__3fc7baa4_4_k_cu_f1069d3d_184386ignoreE,@object
	.size		_ZN40_INTERNAL_3fc7baa4_4_k_cu_f1069d3d_184384cuda3std3__442_GLOBAL__N__3fc7baa4_4_k_cu_f1069d3d_184386ignoreE,(_ZN40_INTERNAL_3fc7baa4_4_k_cu_f1069d3d_184384cute7productE - _ZN40_INTERNAL_3fc7baa4_4_k_cu_f1069d3d_184384cuda3std3__442_GLOBAL__N__3fc7baa4_4_k_cu_f1069d3d_184386ignoreE)
_ZN40_INTERNAL_3fc7baa4_4_k_cu_f1069d3d_184384cuda3std3__442_GLOBAL__N__3fc7baa4_4_k_cu_f1069d3d_184386ignoreE:
	.zero		1
	.type		_ZN40_INTERNAL_3fc7baa4_4_k_cu_f1069d3d_184384cute7productE,@object
	.size		_ZN40_INTERNAL_3fc7baa4_4_k_cu_f1069d3d_184384cute7productE,(_ZN40_INTERNAL_3fc7baa4_4_k_cu_f1069d3d_184384cuda3std3__45__cpo3endE - _ZN40_INTERNAL_3fc7baa4_4_k_cu_f1069d3d_184384cute7productE)
_ZN40_INTERNAL_3fc7baa4_4_k_cu_f1069d3d_184384cute7productE:
	.zero		1
	.type		_ZN40_INTERNAL_3fc7baa4_4_k_cu_f1069d3d_184384cuda3std3__45__cpo3endE,@object
	.size		_ZN40_INTERNAL_3fc7baa4_4_k_cu_f1069d3d_184384cuda3std3__45__cpo3endE,(_ZN40_INTERNAL_3fc7baa4_4_k_cu_f1069d3d_184384cuda3std3__419piecewise_constructE - _ZN40_INTERNAL_3fc7baa4_4_k_cu_f1069d3d_184384cuda3std3__45__cpo3endE)
_ZN40_INTERNAL_3fc7baa4_4_k_cu_f1069d3d_184384cuda3std3__45__cpo3endE:
	.zero		1
	.type		_ZN40_INTERNAL_3fc7baa4_4_k_cu_f1069d3d_184384cuda3std3__419piecewise_constructE,@object
	.size		_ZN40_INTERNAL_3fc7baa4_4_k_cu_f1069d3d_184384cuda3std3__419piecewise_constructE,(_ZN40_INTERNAL_3fc7baa4_4_k_cu_f1069d3d_184384cuda3std3__45__cpo4cendE - _ZN40_INTERNAL_3fc7baa4_4_k_cu_f1069d3d_184384cuda3std3__419piecewise_constructE)
_ZN40_INTERNAL_3fc7baa4_4_k_cu_f1069d3d_184384cuda3std3__419piecewise_constructE:
	.zero		1
	.type		_ZN40_INTERNAL_3fc7baa4_4_k_cu_f1069d3d_184384cuda3std3__45__cpo4cendE,@object
	.size		_ZN40_INTERNAL_3fc7baa4_4_k_cu_f1069d3d_184384cuda3std3__45__cpo4cendE,(_ZN40_INTERNAL_3fc7baa4_4_k_cu_f1069d3d_184384cuda3std6ranges3__45__cpo4swapE - _ZN40_INTERNAL_3fc7baa4_4_k_cu_f1069d3d_184384cuda3std3__45__cpo4cendE)
_ZN40_INTERNAL_3fc7baa4_4_k_cu_f1069d3d_184384cuda3std3__45__cpo4cendE:
	.zero		1
	.type		_ZN40_INTERNAL_3fc7baa4_4_k_cu_f1069d3d_184384cuda3std6ranges3__45__cpo4swapE,@object
	.size		_ZN40_INTERNAL_3fc7baa4_4_k_cu_f1069d3d_184384cuda3std6ranges3__45__cpo4swapE,(.L_8 - _ZN40_INTERNAL_3fc7baa4_4_k_cu_f1069d3d_184384cuda3std6ranges3__45__cpo4swapE)
_ZN40_INTERNAL_3fc7baa4_4_k_cu_f1069d3d_184384cuda3std6ranges3__45__cpo4swapE:
	.zero		1
.L_8:


//--------------------- .nv.constant0._ZN7cutlass13device_kernelINS_4gemm6kernel13GemmUniversalIN4cute5tupleIJiiiiEEENS1_10collective13CollectiveMmaINS1_34MainloopSm90TmaGmmaWarpSpecializedILi9ENS5_IJNS4_1CILi1EEESB_SB_EEENS1_32KernelTmaWarpSpecializedPingpongEEENS5_IJNSA_ILi64EEENSA_ILi128EEESF_EEENS_10bfloat16_tENS5_IJSB_llEEESI_NS5_IJlSB_lEEENS4_8TiledMMAINS4_8MMA_AtomIJNS4_4SM904GMMA28MMA_64x128x16_F32BF16BF16_SSILNSO_5MajorE1ELSQ_0ELNSO_7ScaleInE1ELSR_1EEEEEENS4_6LayoutISC_NS5_IJNSA_ILi0EEESV_SV_EEEEENS5_IJNS4_10UnderscoreESY_SY_EEEEENS4_13SM90_TMA_LOADENS4_14ComposedLayoutINS4_7SwizzleILi3ELi4ELi3EEENS4_18smem_ptr_flag_bitsILi16EEENSU_INS5_IJSF_NSA_ILi8EEEEEENS5_IJSB_SF_EEEEEEEvNS4_8identityES11_NS12_IS14_S16_NSU_INS5_IJS17_SF_EEENS5_IJSF_SB_EEEEEEEvS1C_EENS_8epilogue10collective6detail29Sm90TmaWarpSpecializedAdapterINS1J_15DefaultEpilogueISI_SK_SK_NS1I_6thread17LinearCombinationISI_Li1EffLNS1N_9ScaleType4KindE0ELNS_15FloatRoundStyleE2ESI_EENS1_15EpilogueDefaultEEEEEvvEEEEvNT_6ParamsE --------------------------
	.section	.nv.constant0._ZN7cutlass13device_kernelINS_4gemm6kernel13GemmUniversalIN4cute5tupleIJiiiiEEENS1_10collective13CollectiveMmaINS1_34MainloopSm90TmaGmmaWarpSpecializedILi9ENS5_IJNS4_1CILi1EEESB_SB_EEENS1_32KernelTmaWarpSpecializedPingpongEEENS5_IJNSA_ILi64EEENSA_ILi128EEESF_EEENS_10bfloat16_tENS5_IJSB_llEEESI_NS5_IJlSB_lEEENS4_8TiledMMAINS4_8MMA_AtomIJNS4_4SM904GMMA28MMA_64x128x16_F32BF16BF16_SSILNSO_5MajorE1ELSQ_0ELNSO_7ScaleInE1ELSR_1EEEEEENS4_6LayoutISC_NS5_IJNSA_ILi0EEESV_SV_EEEEENS5_IJNS4_10UnderscoreESY_SY_EEEEENS4_13SM90_TMA_LOADENS4_14ComposedLayoutINS4_7SwizzleILi3ELi4ELi3EEENS4_18smem_ptr_flag_bitsILi16EEENSU_INS5_IJSF_NSA_ILi8EEEEEENS5_IJSB_SF_EEEEEEEvNS4_8identityES11_NS12_IS14_S16_NSU_INS5_IJS17_SF_EEENS5_IJSF_SB_EEEEEEEvS1C_EENS_8epilogue10collective6detail29Sm90TmaWarpSpecializedAdapterINS1J_15DefaultEpilogueISI_SK_SK_NS1I_6thread17LinearCombinationISI_Li1EffLNS1N_9ScaleType4KindE0ELNS_15FloatRoundStyleE2ESI_EENS1_15EpilogueDefaultEEEEEvvEEEEvNT_6ParamsE,"a",@progbits
	.sectionflags	@""
	.align	4
.nv.constant0._ZN7cutlass13device_kernelINS_4gemm6kernel13GemmUniversalIN4cute5tupleIJiiiiEEENS1_10collective13CollectiveMmaINS1_34MainloopSm90TmaGmmaWarpSpecializedILi9ENS5_IJNS4_1CILi1EEESB_SB_EEENS1_32KernelTmaWarpSpecializedPingpongEEENS5_IJNSA_ILi64EEENSA_ILi128EEESF_EEENS_10bfloat16_tENS5_IJSB_llEEESI_NS5_IJlSB_lEEENS4_8TiledMMAINS4_8MMA_AtomIJNS4_4SM904GMMA28MMA_64x128x16_F32BF16BF16_SSILNSO_5MajorE1ELSQ_0ELNSO_7ScaleInE1ELSR_1EEEEEENS4_6LayoutISC_NS5_IJNSA_ILi0EEESV_SV_EEEEENS5_IJNS4_10UnderscoreESY_SY_EEEEENS4_13SM90_TMA_LOADENS4_14ComposedLayoutINS4_7SwizzleILi3ELi4ELi3EEENS4_18smem_ptr_flag_bitsILi16EEENSU_INS5_IJSF_NSA_ILi8EEEEEENS5_IJSB_SF_EEEEEEEvNS4_8identityES11_NS12_IS14_S16_NSU_INS5_IJS17_SF_EEENS5_IJSF_SB_EEEEEEEvS1C_EENS_8epilogue10collective6detail29Sm90TmaWarpSpecializedAdapterINS1J_15DefaultEpilogueISI_SK_SK_NS1I_6thread17LinearCombinationISI_Li1EffLNS1N_9ScaleType4KindE0ELNS_15FloatRoundStyleE2ESI_EENS1_15EpilogueDefaultEEEEEvvEEEEvNT_6ParamsE:
	.zero		1664


//--------------------- SYMBOLS --------------------------

	.type		.nv.reservedSmem.offset0,@object
	.size		.nv.reservedSmem.offset0,0x4
	.type		__assertfail,@function
